	.target	sm_90a

	.elftype	@"ET_EXEC"


//--------------------- .note.nv.tkinfo           --------------------------
	.section	.note.nv.tkinfo,"",@"SHT_NOTE"
	.sectionflags	@"SHF_NOTE_NV_TKINFO"
	.tkinfo
        /*0018*/ 	.word	0x00000002
        /*0030*/ 	.string	""
        /*0030*/ 	.string	"ptxas"
        /*0030*/ 	.string	"Cuda compilation tools, release 13.0, V13.0.88"
        /*0030*/ 	.string	"Build cuda_13.0.r13.0/compiler.36424714_0"
        /*0030*/ 	.string	"-arch sm_90a -m 64 "



//--------------------- .note.nv.cuinfo           --------------------------
	.section	.note.nv.cuinfo,"",@"SHT_NOTE"
	.sectionflags	@"SHF_NOTE_NV_CUINFO"
        /*0018*/ 	.short	0x0002
        /*001a*/ 	.short	0x005a
        /*001c*/ 	.short	0x0082
	.zero		2


//--------------------- .nv.info                  --------------------------
	.section	.nv.info,"",@"SHT_CUDA_INFO"
	.align	4


	//----- nvinfo : EIATTR_REGCOUNT
	.align		4
        /*0000*/ 	.byte	0x04, 0x2f
        /*0002*/ 	.short	(.L_15 - .L_14)
	.align		4
.L_14:
        /*0004*/ 	.word	index@(_ZN7cutlass13device_kernelINS_4gemm6kernel13GemmUniversalIN4cute5tupleIJiiiiEEENS1_10collective13CollectiveMmaINS1_34MainloopSm90TmaGmmaWarpSpecializedILi6ENS5_IJNS4_1CILi4EEESB_NSA_ILi1EEEEEENS1_35KernelTmaWarpSpecializedCooperativeEEENS5_IJNSA_ILi128EEESG_NSA_ILi64EEEEEENS_6half_tENS5_IJlSC_lEEESJ_SK_NS4_8TiledMMAINS4_8MMA_AtomIJNS4_4SM904GMMA26MMA_64x128x16_F32F16F16_SSILNSO_5MajorE0ELSQ_0ELNSO_7ScaleInE1ELSR_1EEEEEENS4_6LayoutINS5_IJNSA_ILi2EEESC_SC_EEENS5_IJSC_NSA_ILi0EEESX_EEEEENS5_IJNS4_10UnderscoreES10_S10_EEEEENS4_23SM90_TMA_LOAD_MULTICASTENS4_14ComposedLayoutINS4_7SwizzleILi3ELi4ELi3EEENS4_18smem_ptr_flag_bitsILi16EEENSU_INS5_IJNSA_ILi8EEESH_EEENS5_IJSH_SC_EEEEEEEvNS4_8identityES13_S1D_vS1E_EENS_8epilogue10collective6detail29Sm90TmaWarpSpecializedAdapterINS1H_15DefaultEpilogueISJ_SK_SK_NS1G_6thread17LinearCombinationISJ_Li1EffLNS1L_9ScaleType4KindE0ELNS_15FloatRoundStyleE2ESJ_EENS1_15EpilogueDefaultEEEEEvvEEEEvNT_6ParamsE)
        /*0008*/ 	.word	0x000000a8


	//----- nvinfo : EIATTR_FRAME_SIZE
	.align		4
.L_15:
        /*000c*/ 	.byte	0x04, 0x11
        /*000e*/ 	.short	(.L_17 - .L_16)
	.align		4
.L_16:
        /*0010*/ 	.word	index@(_ZN7cutlass13device_kernelINS_4gemm6kernel13GemmUniversalIN4cute5tupleIJiiiiEEENS1_10collective13CollectiveMmaINS1_34MainloopSm90TmaGmmaWarpSpecializedILi6ENS5_IJNS4_1CILi4EEESB_NSA_ILi1EEEEEENS1_35KernelTmaWarpSpecializedCooperativeEEENS5_IJNSA_ILi128EEESG_NSA_ILi64EEEEEENS_6half_tENS5_IJlSC_lEEESJ_SK_NS4_8TiledMMAINS4_8MMA_AtomIJNS4_4SM904GMMA26MMA_64x128x16_F32F16F16_SSILNSO_5MajorE0ELSQ_0ELNSO_7ScaleInE1ELSR_1EEEEEENS4_6LayoutINS5_IJNSA_ILi2EEESC_SC_EEENS5_IJSC_NSA_ILi0EEESX_EEEEENS5_IJNS4_10UnderscoreES10_S10_EEEEENS4_23SM90_TMA_LOAD_MULTICASTENS4_14ComposedLayoutINS4_7SwizzleILi3ELi4ELi3EEENS4_18smem_ptr_flag_bitsILi16EEENSU_INS5_IJNSA_ILi8EEESH_EEENS5_IJSH_SC_EEEEEEEvNS4_8identityES13_S1D_vS1E_EENS_8epilogue10collective6detail29Sm90TmaWarpSpecializedAdapterINS1H_15DefaultEpilogueISJ_SK_SK_NS1G_6thread17LinearCombinationISJ_Li1EffLNS1L_9ScaleType4KindE0ELNS_15FloatRoundStyleE2ESJ_EENS1_15EpilogueDefaultEEEEEvvEEEEvNT_6ParamsE)
        /*0014*/ 	.word	0x00000000


	//----- nvinfo : EIATTR_MIN_STACK_SIZE
	.align		4
.L_17:
        /*0018*/ 	.byte	0x04, 0x12
        /*001a*/ 	.short	(.L_19 - .L_18)
	.align		4
.L_18:
        /*001c*/ 	.word	index@(_ZN7cutlass13device_kernelINS_4gemm6kernel13GemmUniversalIN4cute5tupleIJiiiiEEENS1_10collective13CollectiveMmaINS1_34MainloopSm90TmaGmmaWarpSpecializedILi6ENS5_IJNS4_1CILi4EEESB_NSA_ILi1EEEEEENS1_35KernelTmaWarpSpecializedCooperativeEEENS5_IJNSA_ILi128EEESG_NSA_ILi64EEEEEENS_6half_tENS5_IJlSC_lEEESJ_SK_NS4_8TiledMMAINS4_8MMA_AtomIJNS4_4SM904GMMA26MMA_64x128x16_F32F16F16_SSILNSO_5MajorE0ELSQ_0ELNSO_7ScaleInE1ELSR_1EEEEEENS4_6LayoutINS5_IJNSA_ILi2EEESC_SC_EEENS5_IJSC_NSA_ILi0EEESX_EEEEENS5_IJNS4_10UnderscoreES10_S10_EEEEENS4_23SM90_TMA_LOAD_MULTICASTENS4_14ComposedLayoutINS4_7SwizzleILi3ELi4ELi3EEENS4_18smem_ptr_flag_bitsILi16EEENSU_INS5_IJNSA_ILi8EEESH_EEENS5_IJSH_SC_EEEEEEEvNS4_8identityES13_S1D_vS1E_EENS_8epilogue10collective6detail29Sm90TmaWarpSpecializedAdapterINS1H_15DefaultEpilogueISJ_SK_SK_NS1G_6thread17LinearCombinationISJ_Li1EffLNS1L_9ScaleType4KindE0ELNS_15FloatRoundStyleE2ESJ_EENS1_15EpilogueDefaultEEEEEvvEEEEvNT_6ParamsE)
        /*0020*/ 	.word	0x00000000
.L_19:


//--------------------- .nv.compat                --------------------------
	.section	.nv.compat,"",@"SHT_CUDA_COMPAT_INFO"
	.align	4
        /*0000*/ 	.byte	0x02, 0x09, 0x01, 0x00, 0x02, 0x02, 0x04, 0x00, 0x02, 0x05, 0x05, 0x00, 0x03, 0x07, 0x01, 0x01
        /*0010*/ 	.byte	0x02, 0x03, 0x01, 0x00, 0x02, 0x06, 0x01, 0x00, 0x04, 0x0b, 0x08, 0x00, 0x00, 0x00, 0x00, 0x00
        /*0020*/ 	.byte	0x00, 0x00, 0x00, 0x00


//--------------------- .nv.info._ZN7cutlass13device_kernelINS_4gemm6kernel13GemmUniversalIN4cute5tupleIJiiiiEEENS1_10collective13CollectiveMmaINS1_34MainloopSm90TmaGmmaWarpSpecializedILi6ENS5_IJNS4_1CILi4EEESB_NSA_ILi1EEEEEENS1_35KernelTmaWarpSpecializedCooperativeEEENS5_IJNSA_ILi128EEESG_NSA_ILi64EEEEEENS_6half_tENS5_IJlSC_lEEESJ_SK_NS4_8TiledMMAINS4_8MMA_AtomIJNS4_4SM904GMMA26MMA_64x128x16_F32F16F16_SSILNSO_5MajorE0ELSQ_0ELNSO_7ScaleInE1ELSR_1EEEEEENS4_6LayoutINS5_IJNSA_ILi2EEESC_SC_EEENS5_IJSC_NSA_ILi0EEESX_EEEEENS5_IJNS4_10UnderscoreES10_S10_EEEEENS4_23SM90_TMA_LOAD_MULTICASTENS4_14ComposedLayoutINS4_7SwizzleILi3ELi4ELi3EEENS4_18smem_ptr_flag_bitsILi16EEENSU_INS5_IJNSA_ILi8EEESH_EEENS5_IJSH_SC_EEEEEEEvNS4_8identityES13_S1D_vS1E_EENS_8epilogue10collective6detail29Sm90TmaWarpSpecializedAdapterINS1H_15DefaultEpilogueISJ_SK_SK_NS1G_6thread17LinearCombinationISJ_Li1EffLNS1L_9ScaleType4KindE0ELNS_15FloatRoundStyleE2ESJ_EENS1_15EpilogueDefaultEEEEEvvEEEEvNT_6ParamsE --------------------------
	.section	.nv.info._ZN7cutlass13device_kernelINS_4gemm6kernel13GemmUniversalIN4cute5tupleIJiiiiEEENS1_10collective13CollectiveMmaINS1_34MainloopSm90TmaGmmaWarpSpecializedILi6ENS5_IJNS4_1CILi4EEESB_NSA_ILi1EEEEEENS1_35KernelTmaWarpSpecializedCooperativeEEENS5_IJNSA_ILi128EEESG_NSA_ILi64EEEEEENS_6half_tENS5_IJlSC_lEEESJ_SK_NS4_8TiledMMAINS4_8MMA_AtomIJNS4_4SM904GMMA26MMA_64x128x16_F32F16F16_SSILNSO_5MajorE0ELSQ_0ELNSO_7ScaleInE1ELSR_1EEEEEENS4_6LayoutINS5_IJNSA_ILi2EEESC_SC_EEENS5_IJSC_NSA_ILi0EEESX_EEEEENS5_IJNS4_10UnderscoreES10_S10_EEEEENS4_23SM90_TMA_LOAD_MULTICASTENS4_14ComposedLayoutINS4_7SwizzleILi3ELi4ELi3EEENS4_18smem_ptr_flag_bitsILi16EEENSU_INS5_IJNSA_ILi8EEESH_EEENS5_IJSH_SC_EEEEEEEvNS4_8identityES13_S1D_vS1E_EENS_8epilogue10collective6detail29Sm90TmaWarpSpecializedAdapterINS1H_15DefaultEpilogueISJ_SK_SK_NS1G_6thread17LinearCombinationISJ_Li1EffLNS1L_9ScaleType4KindE0ELNS_15FloatRoundStyleE2ESJ_EENS1_15EpilogueDefaultEEEEEvvEEEEvNT_6ParamsE,"",@"SHT_CUDA_INFO"
	.sectionflags	@""
	.align	4


	//----- nvinfo : EIATTR_CUDA_API_VERSION
	.align		4
        /*0000*/ 	.byte	0x04, 0x37
        /*0002*/ 	.short	(.L_21 - .L_20)
.L_20:
        /*0004*/ 	.word	0x00000082


	//----- nvinfo : EIATTR_KPARAM_INFO
	.align		4
.L_21:
        /*0008*/ 	.byte	0x04, 0x17
        /*000a*/ 	.short	(.L_23 - .L_22)
.L_22:
        /*000c*/ 	.word	0x00000000
        /*0010*/ 	.short	0x0000
        /*0012*/ 	.short	0x0070
        /*0014*/ 	.byte	0x00, 0xf0, 0x01, 0x10


	//----- nvinfo : EIATTR_SPARSE_MMA_MASK
	.align		4
.L_23:
        /*0018*/ 	.byte	0x03, 0x50
        /*001a*/ 	.short	0x0000


	//----- nvinfo : EIATTR_MAXREG_COUNT
	.align		4
        /*001c*/ 	.byte	0x03, 0x1b
        /*001e*/ 	.short	0x00a8


	//----- nvinfo : EIATTR_NUM_BARRIERS
	.align		4
        /*0020*/ 	.byte	0x02, 0x4c
        /*0022*/ 	.byte	0x01
	.zero		1


	//----- nvinfo : EIATTR_EXTERNS
	.align		4
        /*0024*/ 	.byte	0x04, 0x0f
        /*0026*/ 	.short	(.L_25 - .L_24)


	//   ....[0]....
	.align		4
.L_24:
        /*0028*/ 	.word	index@(__assertfail)


	//----- nvinfo : EIATTR_MERCURY_ISA_VERSION
	.align		4
.L_25:
        /*002c*/ 	.byte	0x03, 0x5f
        /*002e*/ 	.short	0x0101


	//----- nvinfo : EIATTR_INT_WARP_WIDE_INSTR_OFFSETS
	.align		4
        /*0030*/ 	.byte	0x04, 0x31
        /*0032*/ 	.short	(.L_27 - .L_26)


	//   ....[0]....
.L_26:
        /*0034*/ 	.word	0x00000520


	//   ....[1]....
        /*0038*/ 	.word	0x00000540


	//   ....[2]....
        /*003c*/ 	.word	0x000006f0


	//   ....[3]....
        /*0040*/ 	.word	0x00001f60


	//----- nvinfo : EIATTR_COOP_GROUP_MASK_REGIDS
	.align		4
.L_27:
        /*0044*/ 	.byte	0x04, 0x29
        /*0046*/ 	.short	(.L_29 - .L_28)


	//   ....[0]....
.L_28:
        /*0048*/ 	.word	0xffffffff


	//   ....[1]....
        /*004c*/ 	.word	0xffffffff


	//   ....[2]....
        /*0050*/ 	.word	0xffffffff


	//   ....[3]....
        /*0054*/ 	.word	0xffffffff


	//   ....[4]....
        /*0058*/ 	.word	0xffffffff


	//   ....[5]....
        /*005c*/ 	.word	0xffffffff


	//----- nvinfo : EIATTR_COOP_GROUP_INSTR_OFFSETS
	.align		4
.L_29:
        /*0060*/ 	.byte	0x04, 0x28
        /*0062*/ 	.short	(.L_31 - .L_30)


	//   ....[0]....
.L_30:
        /*0064*/ 	.word	0x00000060


	//   ....[1]....
        /*0068*/ 	.word	0x00000070


	//   ....[2]....
        /*006c*/ 	.word	0x00000130


	//   ....[3]....
        /*0070*/ 	.word	0x00000340


	//   ....[4]....
        /*0074*/ 	.word	0x00000860


	//   ....[5]....
        /*0078*/ 	.word	0x000014e0


	//----- nvinfo : EIATTR_REG_RECONFIG
	.align		4
.L_31:
        /*007c*/ 	.byte	0x01, 0x54
	.zero		2


	//----- nvinfo : EIATTR_SYSCALL_OFFSETS
	.align		4
        /*0080*/ 	.byte	0x04, 0x46
        /*0082*/ 	.short	(.L_33 - .L_32)


	//   ....[0]....
.L_32:
        /*0084*/ 	.word	0x000016d0


	//----- nvinfo : EIATTR_MBARRIER_INSTR_OFFSETS
	.align		4
.L_33:
        /*0088*/ 	.byte	0x04, 0x39
        /*008a*/ 	.short	(.L_35 - .L_34)


	//   ....[0]....
.L_34:
        /*008c*/ 	.word	0x00000250
        /*0090*/ 	.word	0x000000ff
        /*0094*/ 	.word	0x00000000
        /*0098*/ 	.short	0x0100
        /*009a*/ 	.byte	0x08
	.zero		1


	//   ....[1]....
        /*009c*/ 	.word	0x00000260
        /*00a0*/ 	.word	0x000000ff
        /*00a4*/ 	.word	0x00000030
        /*00a8*/ 	.short	0x0100
        /*00aa*/ 	.byte	0x08
	.zero		1


	//   ....[2]....
        /*00ac*/ 	.word	0x00000270
        /*00b0*/ 	.word	0x000000ff
        /*00b4*/ 	.word	0x00000008
        /*00b8*/ 	.short	0x0100
        /*00ba*/ 	.byte	0x08
	.zero		1


	//   ....[3]....
        /*00bc*/ 	.word	0x00000280
        /*00c0*/ 	.word	0x000000ff
        /*00c4*/ 	.word	0x00000038
        /*00c8*/ 	.short	0x0100
        /*00ca*/ 	.byte	0x08
	.zero		1


	//   ....[4]....
        /*00cc*/ 	.word	0x00000290
        /*00d0*/ 	.word	0x000000ff
        /*00d4*/ 	.word	0x00000010
        /*00d8*/ 	.short	0x0100
        /*00da*/ 	.byte	0x08
	.zero		1


	//   ....[5]....
        /*00dc*/ 	.word	0x000002a0
        /*00e0*/ 	.word	0x000000ff
        /*00e4*/ 	.word	0x00000040
        /*00e8*/ 	.short	0x0100
        /*00ea*/ 	.byte	0x08
	.zero		1


	//   ....[6]....
        /*00ec*/ 	.word	0x000002b0
        /*00f0*/ 	.word	0x000000ff
        /*00f4*/ 	.word	0x00000018
        /*00f8*/ 	.short	0x0100
        /*00fa*/ 	.byte	0x08
	.zero		1


	//   ....[7]....
        /*00fc*/ 	.word	0x000002c0
        /*0100*/ 	.word	0x000000ff
        /*0104*/ 	.word	0x00000048
        /*0108*/ 	.short	0x0100
        /*010a*/ 	.byte	0x08
	.zero		1


	//   ....[8]....
        /*010c*/ 	.word	0x000002d0
        /*0110*/ 	.word	0x000000ff
        /*0114*/ 	.word	0x00000020
        /*0118*/ 	.short	0x0100
        /*011a*/ 	.byte	0x08
	.zero		1


	//   ....[9]....
        /*011c*/ 	.word	0x000002e0
        /*0120*/ 	.word	0x000000ff
        /*0124*/ 	.word	0x00000050
        /*0128*/ 	.short	0x0100
        /*012a*/ 	.byte	0x08
	.zero		1


	//   ....[10]....
        /*012c*/ 	.word	0x000002f0
        /*0130*/ 	.word	0x000000ff
        /*0134*/ 	.word	0x00000028
        /*0138*/ 	.short	0x0100
        /*013a*/ 	.byte	0x08
	.zero		1


	//   ....[11]....
        /*013c*/ 	.word	0x00000300
        /*0140*/ 	.word	0x000000ff
        /*0144*/ 	.word	0x00000058
        /*0148*/ 	.short	0x0100
        /*014a*/ 	.byte	0x08
	.zero		1


	//   ....[12]....
        /*014c*/ 	.word	0x00000770
        /*0150*/ 	.word	0x000000ff
        /*0154*/ 	.word	0x00000070
        /*0158*/ 	.short	0x0100
        /*015a*/ 	.byte	0x06
	.zero		1


	//   ....[13]....
        /*015c*/ 	.word	0x00000810
        /*0160*/ 	.word	0x000000ff
        /*0164*/ 	.word	0x00000078
        /*0168*/ 	.short	0x0100
        /*016a*/ 	.byte	0x06
	.zero		1


	//   ....[14]....
        /*016c*/ 	.word	0x00001790
        /*0170*/ 	.word	0x00000003
        /*0174*/ 	.word	0x00000000
        /*0178*/ 	.short	0x010a
        /*017a*/ 	.byte	0x3f
	.zero		1


	//   ....[15]....
        /*017c*/ 	.word	0x000017f0
        /*0180*/ 	.word	0x00000003
        /*0184*/ 	.word	0x00000000
        /*0188*/ 	.short	0x010a
        /*018a*/ 	.byte	0x3f
	.zero		1


	//   ....[16]....
        /*018c*/ 	.word	0x00001b70
        /*0190*/ 	.word	0x00000005
        /*0194*/ 	.word	0x00000000
        /*0198*/ 	.short	0x010a
        /*019a*/ 	.byte	0x3f
	.zero		1


	//   ....[17]....
        /*019c*/ 	.word	0x00001bb0
        /*01a0*/ 	.word	0x00000005
        /*01a4*/ 	.word	0x00000000
        /*01a8*/ 	.short	0x010a
        /*01aa*/ 	.byte	0x3f
	.zero		1


	//   ....[18]....
        /*01ac*/ 	.word	0x00001e10
        /*01b0*/ 	.word	0x00000004
        /*01b4*/ 	.word	0x00000000
        /*01b8*/ 	.short	0x0101
        /*01ba*/ 	.byte	0x3f
	.zero		1


	//   ....[19]....
        /*01bc*/ 	.word	0x00002000
        /*01c0*/ 	.word	0x00000000
        /*01c4*/ 	.word	0x00000000
        /*01c8*/ 	.short	0x0101
        /*01ca*/ 	.byte	0x3f
	.zero		1


	//   ....[20]....
        /*01cc*/ 	.word	0x00007240
        /*01d0*/ 	.word	0x00000015
        /*01d4*/ 	.word	0x00000030
        /*01d8*/ 	.short	0x010a
        /*01da*/ 	.byte	0x3f
	.zero		1


	//   ....[21]....
        /*01dc*/ 	.word	0x00007610
        /*01e0*/ 	.word	0x00000006
        /*01e4*/ 	.word	0x00000078
        /*01e8*/ 	.short	0x0101
        /*01ea*/ 	.byte	0x3f
	.zero		1


	//   ....[22]....
        /*01ec*/ 	.word	0x00007d40
        /*01f0*/ 	.word	0x00000007
        /*01f4*/ 	.word	0x00000000
        /*01f8*/ 	.short	0x010a
        /*01fa*/ 	.byte	0x3f
	.zero		1


	//   ....[23]....
        /*01fc*/ 	.word	0x00007dc0
        /*0200*/ 	.word	0x00000008
        /*0204*/ 	.word	0x00000000
        /*0208*/ 	.short	0x010a
        /*020a*/ 	.byte	0x3f
	.zero		1


	//   ....[24]....
        /*020c*/ 	.word	0x00007e50
        /*0210*/ 	.word	0x00000009
        /*0214*/ 	.word	0x00000000
        /*0218*/ 	.short	0x010a
        /*021a*/ 	.byte	0x3f
	.zero		1


	//   ....[25]....
        /*021c*/ 	.word	0x00007ee0
        /*0220*/ 	.word	0x00000008
        /*0224*/ 	.word	0x00000000
        /*0228*/ 	.short	0x010a
        /*022a*/ 	.byte	0x3f
	.zero		1


	//   ....[26]....
        /*022c*/ 	.word	0x00007f70
        /*0230*/ 	.word	0x0000000b
        /*0234*/ 	.word	0x00000000
        /*0238*/ 	.short	0x010a
        /*023a*/ 	.byte	0x3f
	.zero		1


	//   ....[27]....
        /*023c*/ 	.word	0x00008000
        /*0240*/ 	.word	0x00000003
        /*0244*/ 	.word	0x00000000
        /*0248*/ 	.short	0x010a
        /*024a*/ 	.byte	0x3f
	.zero		1


	//   ....[28]....
        /*024c*/ 	.word	0x00008060
        /*0250*/ 	.word	0x00000003
        /*0254*/ 	.word	0x00000000
        /*0258*/ 	.short	0x010a
        /*025a*/ 	.byte	0x3f
	.zero		1


	//   ....[29]....
        /*025c*/ 	.word	0x000080b0
        /*0260*/ 	.word	0x00000005
        /*0264*/ 	.word	0x00000000
        /*0268*/ 	.short	0x010a
        /*026a*/ 	.byte	0x3f
	.zero		1


	//   ....[30]....
        /*026c*/ 	.word	0x00008180
        /*0270*/ 	.word	0x00000015
        /*0274*/ 	.word	0x00000030
        /*0278*/ 	.short	0x010a
        /*027a*/ 	.byte	0x3f
	.zero		1


	//   ....[31]....
        /*027c*/ 	.word	0x00008250
        /*0280*/ 	.word	0x00000007
        /*0284*/ 	.word	0x00000000
        /*0288*/ 	.short	0x010a
        /*028a*/ 	.byte	0x3f
	.zero		1


	//   ....[32]....
        /*028c*/ 	.word	0x000082a0
        /*0290*/ 	.word	0x00000008
        /*0294*/ 	.word	0x00000000
        /*0298*/ 	.short	0x010a
        /*029a*/ 	.byte	0x3f
	.zero		1


	//   ....[33]....
        /*029c*/ 	.word	0x000082f0
        /*02a0*/ 	.word	0x00000009
        /*02a4*/ 	.word	0x00000000
        /*02a8*/ 	.short	0x010a
        /*02aa*/ 	.byte	0x3f
	.zero		1


	//   ....[34]....
        /*02ac*/ 	.word	0x00008340
        /*02b0*/ 	.word	0x00000008
        /*02b4*/ 	.word	0x00000000
        /*02b8*/ 	.short	0x010a
        /*02ba*/ 	.byte	0x3f
	.zero		1


	//   ....[35]....
        /*02bc*/ 	.word	0x00008390
        /*02c0*/ 	.word	0x0000000b
        /*02c4*/ 	.word	0x00000000
        /*02c8*/ 	.short	0x010a
        /*02ca*/ 	.byte	0x3f
	.zero		1


	//----- nvinfo : EIATTR_NUM_MBARRIERS
	.align		4
.L_35:
        /*02cc*/ 	.byte	0x03, 0x38
        /*02ce*/ 	.short	0x000e


	//----- nvinfo : EIATTR_EXIT_INSTR_OFFSETS
	.align		4
        /*02d0*/ 	.byte	0x04, 0x1c
        /*02d2*/ 	.short	(.L_37 - .L_36)


	//   ....[0]....
.L_36:
        /*02d4*/ 	.word	0x00000a30


	//   ....[1]....
        /*02d8*/ 	.word	0x00001240


	//   ....[2]....
        /*02dc*/ 	.word	0x000068b0


	//   ....[3]....
        /*02e0*/ 	.word	0x00006e10


	//   ....[4]....
        /*02e4*/ 	.word	0x00008050


	//----- nvinfo : EIATTR_MAX_THREADS
	.align		4
.L_37:
        /*02e8*/ 	.byte	0x04, 0x05
        /*02ea*/ 	.short	(.L_39 - .L_38)
.L_38:
        /*02ec*/ 	.word	0x00000180
        /*02f0*/ 	.word	0x00000001
        /*02f4*/ 	.word	0x00000001


	//----- nvinfo : EIATTR_CRS_STACK_SIZE
	.align		4
.L_39:
        /*02f8*/ 	.byte	0x04, 0x1e
        /*02fa*/ 	.short	(.L_41 - .L_40)
.L_40:
        /*02fc*/ 	.word	0x00000000


	//----- nvinfo : EIATTR_CBANK_PARAM_SIZE
	.align		4
.L_41:
        /*0300*/ 	.byte	0x03, 0x19
        /*0302*/ 	.short	0x0470


	//----- nvinfo : EIATTR_PARAM_CBANK
	.align		4
        /*0304*/ 	.byte	0x04, 0x0a
        /*0306*/ 	.short	(.L_43 - .L_42)
	.align		4
.L_42:
        /*0308*/ 	.word	index@(.nv.constant0._ZN7cutlass13device_kernelINS_4gemm6kernel13GemmUniversalIN4cute5tupleIJiiiiEEENS1_10collective13CollectiveMmaINS1_34MainloopSm90TmaGmmaWarpSpecializedILi6ENS5_IJNS4_1CILi4EEESB_NSA_ILi1EEEEEENS1_35KernelTmaWarpSpecializedCooperativeEEENS5_IJNSA_ILi128EEESG_NSA_ILi64EEEEEENS_6half_tENS5_IJlSC_lEEESJ_SK_NS4_8TiledMMAINS4_8MMA_AtomIJNS4_4SM904GMMA26MMA_64x128x16_F32F16F16_SSILNSO_5MajorE0ELSQ_0ELNSO_7ScaleInE1ELSR_1EEEEEENS4_6LayoutINS5_IJNSA_ILi2EEESC_SC_EEENS5_IJSC_NSA_ILi0EEESX_EEEEENS5_IJNS4_10UnderscoreES10_S10_EEEEENS4_23SM90_TMA_LOAD_MULTICASTENS4_14ComposedLayoutINS4_7SwizzleILi3ELi4ELi3EEENS4_18smem_ptr_flag_bitsILi16EEENSU_INS5_IJNSA_ILi8EEESH_EEENS5_IJSH_SC_EEEEEEEvNS4_8identityES13_S1D_vS1E_EENS_8epilogue10collective6detail29Sm90TmaWarpSpecializedAdapterINS1H_15DefaultEpilogueISJ_SK_SK_NS1G_6thread17LinearCombinationISJ_Li1EffLNS1L_9ScaleType4KindE0ELNS_15FloatRoundStyleE2ESJ_EENS1_15EpilogueDefaultEEEEEvvEEEEvNT_6ParamsE)
        /*030c*/ 	.short	0x0210
        /*030e*/ 	.short	0x0470


	//----- nvinfo : EIATTR_SW_WAR
	.align		4
.L_43:
        /*0310*/ 	.byte	0x04, 0x36
        /*0312*/ 	.short	(.L_45 - .L_44)
.L_44:
        /*0314*/ 	.word	0x00000008
.L_45:


//--------------------- .nv.callgraph             --------------------------
	.section	.nv.callgraph,"",@"SHT_CUDA_CALLGRAPH"
	.align	4
	.sectionentsize	8
	.align		4
        /*0000*/ 	.word	0x00000000
	.align		4
        /*0004*/ 	.word	0xffffffff
	.align		4
        /*0008*/ 	.word	index@(_ZN7cutlass13device_kernelINS_4gemm6kernel13GemmUniversalIN4cute5tupleIJiiiiEEENS1_10collective13CollectiveMmaINS1_34MainloopSm90TmaGmmaWarpSpecializedILi6ENS5_IJNS4_1CILi4EEESB_NSA_ILi1EEEEEENS1_35KernelTmaWarpSpecializedCooperativeEEENS5_IJNSA_ILi128EEESG_NSA_ILi64EEEEEENS_6half_tENS5_IJlSC_lEEESJ_SK_NS4_8TiledMMAINS4_8MMA_AtomIJNS4_4SM904GMMA26MMA_64x128x16_F32F16F16_SSILNSO_5MajorE0ELSQ_0ELNSO_7ScaleInE1ELSR_1EEEEEENS4_6LayoutINS5_IJNSA_ILi2EEESC_SC_EEENS5_IJSC_NSA_ILi0EEESX_EEEEENS5_IJNS4_10UnderscoreES10_S10_EEEEENS4_23SM90_TMA_LOAD_MULTICASTENS4_14ComposedLayoutINS4_7SwizzleILi3ELi4ELi3EEENS4_18smem_ptr_flag_bitsILi16EEENSU_INS5_IJNSA_ILi8EEESH_EEENS5_IJSH_SC_EEEEEEEvNS4_8identityES13_S1D_vS1E_EENS_8epilogue10collective6detail29Sm90TmaWarpSpecializedAdapterINS1H_15DefaultEpilogueISJ_SK_SK_NS1G_6thread17LinearCombinationISJ_Li1EffLNS1L_9ScaleType4KindE0ELNS_15FloatRoundStyleE2ESJ_EENS1_15EpilogueDefaultEEEEEvvEEEEvNT_6ParamsE)
	.align		4
        /*000c*/ 	.word	index@(__assertfail)
	.align		4
        /*0010*/ 	.word	0x00000000
	.align		4
        /*0014*/ 	.word	0xfffffffe
	.align		4
        /*0018*/ 	.word	0x00000000
	.align		4
        /*001c*/ 	.word	0xfffffffd
	.align		4
        /*0020*/ 	.word	0x00000000
	.align		4
        /*0024*/ 	.word	0xfffffffc


//--------------------- .nv.constant4             --------------------------
	.section	.nv.constant4,"a",@progbits
	.align	8
	.align		8
.nv.constant4:
        /*0000*/ 	.dword	__assertfail
	.align		8
        /*0008*/ 	.dword	__unnamed_1
	.align		8
        /*0010*/ 	.dword	_ZN40_INTERNAL_5a9ea11f_4_k_cu_3fe43dc5_301344cuda3std3__45__cpo5beginE
	.align		8
        /*0018*/ 	.dword	_ZN40_INTERNAL_5a9ea11f_4_k_cu_3fe43dc5_301344cuda3std3__45__cpo3endE
	.align		8
        /*0020*/ 	.dword	_ZN40_INTERNAL_5a9ea11f_4_k_cu_3fe43dc5_301344cuda3std3__45__cpo6cbeginE
	.align		8
        /*0028*/ 	.dword	_ZN40_INTERNAL_5a9ea11f_4_k_cu_3fe43dc5_301344cuda3std3__45__cpo4cendE
	.align		8
        /*0030*/ 	.dword	_ZN40_INTERNAL_5a9ea11f_4_k_cu_3fe43dc5_301344cuda3std3__442_GLOBAL__N__5a9ea11f_4_k_cu_3fe43dc5_301346ignoreE
	.align		8
        /*0038*/ 	.dword	_ZN40_INTERNAL_5a9ea11f_4_k_cu_3fe43dc5_301344cuda3std3__419piecewise_constructE
	.align		8
        /*0040*/ 	.dword	_ZN40_INTERNAL_5a9ea11f_4_k_cu_3fe43dc5_301344cuda3std3__48in_placeE
	.align		8
        /*0048*/ 	.dword	_ZN40_INTERNAL_5a9ea11f_4_k_cu_3fe43dc5_301344cuda3std6ranges3__45__cpo4swapE
	.align		8
        /*0050*/ 	.dword	_ZN40_INTERNAL_5a9ea11f_4_k_cu_3fe43dc5_301344cuda3std6ranges3__45__cpo9iter_moveE
	.align		8
        /*0058*/ 	.dword	_ZN40_INTERNAL_5a9ea11f_4_k_cu_3fe43dc5_301344cute7productE
	.align		8
        /*0060*/ 	.dword	_ZN40_INTERNAL_5a9ea11f_4_k_cu_3fe43dc5_301344cute1_E
	.align		8
        /*0068*/ 	.dword	$str$22
	.align		8
        /*0070*/ 	.dword	$str$23


//--------------------- .text._ZN7cutlass13device_kernelINS_4gemm6kernel13GemmUniversalIN4cute5tupleIJiiiiEEENS1_10collective13CollectiveMmaINS1_34MainloopSm90TmaGmmaWarpSpecializedILi6ENS5_IJNS4_1CILi4EEESB_NSA_ILi1EEEEEENS1_35KernelTmaWarpSpecializedCooperativeEEENS5_IJNSA_ILi128EEESG_NSA_ILi64EEEEEENS_6half_tENS5_IJlSC_lEEESJ_SK_NS4_8TiledMMAINS4_8MMA_AtomIJNS4_4SM904GMMA26MMA_64x128x16_F32F16F16_SSILNSO_5MajorE0ELSQ_0ELNSO_7ScaleInE1ELSR_1EEEEEENS4_6LayoutINS5_IJNSA_ILi2EEESC_SC_EEENS5_IJSC_NSA_ILi0EEESX_EEEEENS5_IJNS4_10UnderscoreES10_S10_EEEEENS4_23SM90_TMA_LOAD_MULTICASTENS4_14ComposedLayoutINS4_7SwizzleILi3ELi4ELi3EEENS4_18smem_ptr_flag_bitsILi16EEENSU_INS5_IJNSA_ILi8EEESH_EEENS5_IJSH_SC_EEEEEEEvNS4_8identityES13_S1D_vS1E_EENS_8epilogue10collective6detail29Sm90TmaWarpSpecializedAdapterINS1H_15DefaultEpilogueISJ_SK_SK_NS1G_6thread17LinearCombinationISJ_Li1EffLNS1L_9ScaleType4KindE0ELNS_15FloatRoundStyleE2ESJ_EENS1_15EpilogueDefaultEEEEEvvEEEEvNT_6ParamsE --------------------------
	.section	.text._ZN7cutlass13device_kernelINS_4gemm6kernel13GemmUniversalIN4cute5tupleIJiiiiEEENS1_10collective13CollectiveMmaINS1_34MainloopSm90TmaGmmaWarpSpecializedILi6ENS5_IJNS4_1CILi4EEESB_NSA_ILi1EEEEEENS1_35KernelTmaWarpSpecializedCooperativeEEENS5_IJNSA_ILi128EEESG_NSA_ILi64EEEEEENS_6half_tENS5_IJlSC_lEEESJ_SK_NS4_8TiledMMAINS4_8MMA_AtomIJNS4_4SM904GMMA26MMA_64x128x16_F32F16F16_SSILNSO_5MajorE0ELSQ_0ELNSO_7ScaleInE1ELSR_1EEEEEENS4_6LayoutINS5_IJNSA_ILi2EEESC_SC_EEENS5_IJSC_NSA_ILi0EEESX_EEEEENS5_IJNS4_10UnderscoreES10_S10_EEEEENS4_23SM90_TMA_LOAD_MULTICASTENS4_14ComposedLayoutINS4_7SwizzleILi3ELi4ELi3EEENS4_18smem_ptr_flag_bitsILi16EEENSU_INS5_IJNSA_ILi8EEESH_EEENS5_IJSH_SC_EEEEEEEvNS4_8identityES13_S1D_vS1E_EENS_8epilogue10collective6detail29Sm90TmaWarpSpecializedAdapterINS1H_15DefaultEpilogueISJ_SK_SK_NS1G_6thread17LinearCombinationISJ_Li1EffLNS1L_9ScaleType4KindE0ELNS_15FloatRoundStyleE2ESJ_EENS1_15EpilogueDefaultEEEEEvvEEEEvNT_6ParamsE,"ax",@progbits
	.align	128
.text._ZN7cutlass13device_kernelINS_4gemm6kernel13GemmUniversalIN4cute5tupleIJiiiiEEENS1_10collective13CollectiveMmaINS1_34MainloopSm90TmaGmmaWarpSpecializedILi6ENS5_IJNS4_1CILi4EEESB_NSA_ILi1EEEEEENS1_35KernelTmaWarpSpecializedCooperativeEEENS5_IJNSA_ILi128EEESG_NSA_ILi64EEEEEENS_6half_tENS5_IJlSC_lEEESJ_SK_NS4_8TiledMMAINS4_8MMA_AtomIJNS4_4SM904GMMA26MMA_64x128x16_F32F16F16_SSILNSO_5MajorE0ELSQ_0ELNSO_7ScaleInE1ELSR_1EEEEEENS4_6LayoutINS5_IJNSA_ILi2EEESC_SC_EEENS5_IJSC_NSA_ILi0EEESX_EEEEENS5_IJNS4_10UnderscoreES10_S10_EEEEENS4_23SM90_TMA_LOAD_MULTICASTENS4_14ComposedLayoutINS4_7SwizzleILi3ELi4ELi3EEENS4_18smem_ptr_flag_bitsILi16EEENSU_INS5_IJNSA_ILi8EEESH_EEENS5_IJSH_SC_EEEEEEEvNS4_8identityES13_S1D_vS1E_EENS_8epilogue10collective6detail29Sm90TmaWarpSpecializedAdapterINS1H_15DefaultEpilogueISJ_SK_SK_NS1G_6thread17LinearCombinationISJ_Li1EffLNS1L_9ScaleType4KindE0ELNS_15FloatRoundStyleE2ESJ_EENS1_15EpilogueDefaultEEEEEvvEEEEvNT_6ParamsE:
        .type           _ZN7cutlass13device_kernelINS_4gemm6kernel13GemmUniversalIN4cute5tupleIJiiiiEEENS1_10collective13CollectiveMmaINS1_34MainloopSm90TmaGmmaWarpSpecializedILi6ENS5_IJNS4_1CILi4EEESB_NSA_ILi1EEEEEENS1_35KernelTmaWarpSpecializedCooperativeEEENS5_IJNSA_ILi128EEESG_NSA_ILi64EEEEEENS_6half_tENS5_IJlSC_lEEESJ_SK_NS4_8TiledMMAINS4_8MMA_AtomIJNS4_4SM904GMMA26MMA_64x128x16_F32F16F16_SSILNSO_5MajorE0ELSQ_0ELNSO_7ScaleInE1ELSR_1EEEEEENS4_6LayoutINS5_IJNSA_ILi2EEESC_SC_EEENS5_IJSC_NSA_ILi0EEESX_EEEEENS5_IJNS4_10UnderscoreES10_S10_EEEEENS4_23SM90_TMA_LOAD_MULTICASTENS4_14ComposedLayoutINS4_7SwizzleILi3ELi4ELi3EEENS4_18smem_ptr_flag_bitsILi16EEENSU_INS5_IJNSA_ILi8EEESH_EEENS5_IJSH_SC_EEEEEEEvNS4_8identityES13_S1D_vS1E_EENS_8epilogue10collective6detail29Sm90TmaWarpSpecializedAdapterINS1H_15DefaultEpilogueISJ_SK_SK_NS1G_6thread17LinearCombinationISJ_Li1EffLNS1L_9ScaleType4KindE0ELNS_15FloatRoundStyleE2ESJ_EENS1_15EpilogueDefaultEEEEEvvEEEEvNT_6ParamsE,@function
        .size           _ZN7cutlass13device_kernelINS_4gemm6kernel13GemmUniversalIN4cute5tupleIJiiiiEEENS1_10collective13CollectiveMmaINS1_34MainloopSm90TmaGmmaWarpSpecializedILi6ENS5_IJNS4_1CILi4EEESB_NSA_ILi1EEEEEENS1_35KernelTmaWarpSpecializedCooperativeEEENS5_IJNSA_ILi128EEESG_NSA_ILi64EEEEEENS_6half_tENS5_IJlSC_lEEESJ_SK_NS4_8TiledMMAINS4_8MMA_AtomIJNS4_4SM904GMMA26MMA_64x128x16_F32F16F16_SSILNSO_5MajorE0ELSQ_0ELNSO_7ScaleInE1ELSR_1EEEEEENS4_6LayoutINS5_IJNSA_ILi2EEESC_SC_EEENS5_IJSC_NSA_ILi0EEESX_EEEEENS5_IJNS4_10UnderscoreES10_S10_EEEEENS4_23SM90_TMA_LOAD_MULTICASTENS4_14ComposedLayoutINS4_7SwizzleILi3ELi4ELi3EEENS4_18smem_ptr_flag_bitsILi16EEENSU_INS5_IJNSA_ILi8EEESH_EEENS5_IJSH_SC_EEEEEEEvNS4_8identityES13_S1D_vS1E_EENS_8epilogue10collective6detail29Sm90TmaWarpSpecializedAdapterINS1H_15DefaultEpilogueISJ_SK_SK_NS1G_6thread17LinearCombinationISJ_Li1EffLNS1L_9ScaleType4KindE0ELNS_15FloatRoundStyleE2ESJ_EENS1_15EpilogueDefaultEEEEEvvEEEEvNT_6ParamsE,(.L_x_201 - _ZN7cutlass13device_kernelINS_4gemm6kernel13GemmUniversalIN4cute5tupleIJiiiiEEENS1_10collective13CollectiveMmaINS1_34MainloopSm90TmaGmmaWarpSpecializedILi6ENS5_IJNS4_1CILi4EEESB_NSA_ILi1EEEEEENS1_35KernelTmaWarpSpecializedCooperativeEEENS5_IJNSA_ILi128EEESG_NSA_ILi64EEEEEENS_6half_tENS5_IJlSC_lEEESJ_SK_NS4_8TiledMMAINS4_8MMA_AtomIJNS4_4SM904GMMA26MMA_64x128x16_F32F16F16_SSILNSO_5MajorE0ELSQ_0ELNSO_7ScaleInE1ELSR_1EEEEEENS4_6LayoutINS5_IJNSA_ILi2EEESC_SC_EEENS5_IJSC_NSA_ILi0EEESX_EEEEENS5_IJNS4_10UnderscoreES10_S10_EEEEENS4_23SM90_TMA_LOAD_MULTICASTENS4_14ComposedLayoutINS4_7SwizzleILi3ELi4ELi3EEENS4_18smem_ptr_flag_bitsILi16EEENSU_INS5_IJNSA_ILi8EEESH_EEENS5_IJSH_SC_EEEEEEEvNS4_8identityES13_S1D_vS1E_EENS_8epilogue10collective6detail29Sm90TmaWarpSpecializedAdapterINS1H_15DefaultEpilogueISJ_SK_SK_NS1G_6thread17LinearCombinationISJ_Li1EffLNS1L_9ScaleType4KindE0ELNS_15FloatRoundStyleE2ESJ_EENS1_15EpilogueDefaultEEEEEvvEEEEvNT_6ParamsE)
        .other          _ZN7cutlass13device_kernelINS_4gemm6kernel13GemmUniversalIN4cute5tupleIJiiiiEEENS1_10collective13CollectiveMmaINS1_34MainloopSm90TmaGmmaWarpSpecializedILi6ENS5_IJNS4_1CILi4EEESB_NSA_ILi1EEEEEENS1_35KernelTmaWarpSpecializedCooperativeEEENS5_IJNSA_ILi128EEESG_NSA_ILi64EEEEEENS_6half_tENS5_IJlSC_lEEESJ_SK_NS4_8TiledMMAINS4_8MMA_AtomIJNS4_4SM904GMMA26MMA_64x128x16_F32F16F16_SSILNSO_5MajorE0ELSQ_0ELNSO_7ScaleInE1ELSR_1EEEEEENS4_6LayoutINS5_IJNSA_ILi2EEESC_SC_EEENS5_IJSC_NSA_ILi0EEESX_EEEEENS5_IJNS4_10UnderscoreES10_S10_EEEEENS4_23SM90_TMA_LOAD_MULTICASTENS4_14ComposedLayoutINS4_7SwizzleILi3ELi4ELi3EEENS4_18smem_ptr_flag_bitsILi16EEENSU_INS5_IJNSA_ILi8EEESH_EEENS5_IJSH_SC_EEEEEEEvNS4_8identityES13_S1D_vS1E_EENS_8epilogue10collective6detail29Sm90TmaWarpSpecializedAdapterINS1H_15DefaultEpilogueISJ_SK_SK_NS1G_6thread17LinearCombinationISJ_Li1EffLNS1L_9ScaleType4KindE0ELNS_15FloatRoundStyleE2ESJ_EENS1_15EpilogueDefaultEEEEEvvEEEEvNT_6ParamsE,@"STO_CUDA_ENTRY STV_DEFAULT"
_ZN7cutlass13device_kernelINS_4gemm6kernel13GemmUniversalIN4cute5tupleIJiiiiEEENS1_10collective13CollectiveMmaINS1_34MainloopSm90TmaGmmaWarpSpecializedILi6ENS5_IJNS4_1CILi4EEESB_NSA_ILi1EEEEEENS1_35KernelTmaWarpSpecializedCooperativeEEENS5_IJNSA_ILi128EEESG_NSA_ILi64EEEEEENS_6half_tENS5_IJlSC_lEEESJ_SK_NS4_8TiledMMAINS4_8MMA_AtomIJNS4_4SM904GMMA26MMA_64x128x16_F32F16F16_SSILNSO_5MajorE0ELSQ_0ELNSO_7ScaleInE1ELSR_1EEEEEENS4_6LayoutINS5_IJNSA_ILi2EEESC_SC_EEENS5_IJSC_NSA_ILi0EEESX_EEEEENS5_IJNS4_10UnderscoreES10_S10_EEEEENS4_23SM90_TMA_LOAD_MULTICASTENS4_14ComposedLayoutINS4_7SwizzleILi3ELi4ELi3EEENS4_18smem_ptr_flag_bitsILi16EEENSU_INS5_IJNSA_ILi8EEESH_EEENS5_IJSH_SC_EEEEEEEvNS4_8identityES13_S1D_vS1E_EENS_8epilogue10collective6detail29Sm90TmaWarpSpecializedAdapterINS1H_15DefaultEpilogueISJ_SK_SK_NS1G_6thread17LinearCombinationISJ_Li1EffLNS1L_9ScaleType4KindE0ELNS_15FloatRoundStyleE2ESJ_EENS1_15EpilogueDefaultEEEEEvvEEEEvNT_6ParamsE:
[----:B------:R-:W0:Y:S01]  /*0000*/  LDC R1, c[0x0][0x28] ;  /* 0x00000a00ff017b82 */ /* 0x000e220000000800 */
[----:B------:R-:W1:Y:S01]  /*0010*/  S2R R95, SR_TID.X ;  /* 0x00000000005f7919 */ /* 0x000e620000002100 */
[----:B------:R-:W-:Y:S01]  /*0020*/  ELECT P0, URZ, PT ;  /* 0x00000000003f782f */ /* 0x000fe20003800000 */
[----:B------:R-:W-:Y:S01]  /*0030*/  BSSY B0, `(.L_x_0) ;  /* 0x000000f000007945 */ /* 0x000fe20003800000 */
[--C-:B-1----:R-:W-:Y:S02]  /*0040*/  SHF.R.U32.HI R0, RZ, 0x5, R95.reuse ;  /* 0x00000005ff007819 */ /* 0x102fe4000001165f */
[----:B------:R-:W-:-:S03]  /*0050*/  SHF.R.U32.HI R7, RZ, 0x7, R95 ;  /* 0x00000007ff077819 */ /* 0x000fc6000001165f */
[----:B------:R-:W1:Y:S04]  /*0060*/  SHFL.IDX PT, R3, R0, RZ, 0x1f ;  /* 0x00001fff00037589 */ /* 0x000e6800000e0000 */
[----:B------:R2:W3:Y:S01]  /*0070*/  SHFL.IDX PT, R2, R7, RZ, 0x1f ;  /* 0x00001fff07027589 */ /* 0x0004e200000e0000 */
[----:B-1----:R-:W-:-:S13]  /*0080*/  ISETP.NE.OR P0, PT, R3, RZ, !P0 ;  /* 0x000000ff0300720c */ /* 0x002fda0004705670 */
[----:B0-23--:R-:W-:Y:S05]  /*0090*/  @P0 BRA `(.L_x_1) ;  /* 0x0000000000200947 */ /* 0x00dfea0003800000 */
[----:B------:R-:W-:Y:S02]  /*00a0*/  ULDC.64 UR4, c[0x0][0x198] ;  /* 0x0000660000047ab9 */ /* 0x000fe40000000a00 */
[----:B------:R-:W-:Y:S02]  /*00b0*/  UIADD3 UR6, UP0, UR4, 0xf0, URZ ;  /* 0x000000f004067890 */ /* 0x000fe4000ff1e03f */
[----:B------:R-:W-:Y:S02]  /*00c0*/  UIADD3 UR4, UP1, UR4, 0x1f0, URZ ;  /* 0x000001f004047890 */ /* 0x000fe4000ff3e03f */
[----:B------:R-:W-:Y:S02]  /*00d0*/  UIADD3.X UR7, URZ, UR5, URZ, UP0, !UPT ;  /* 0x000000053f077290 */ /* 0x000fe400087fe43f */
[----:B------:R-:W-:-:S07]  /*00e0*/  UIADD3.X UR5, URZ, UR5, URZ, UP1, !UPT ;  /* 0x000000053f057290 */ /* 0x000fce0008ffe43f */
[----:B------:R0:W-:Y:S02]  /*00f0*/  UTMACCTL.PF [UR6] ;  /* 0x00000000060079b9 */ /* 0x0001e40008040000 */
[----:B------:R0:W-:Y:S02]  /*0100*/  UTMACCTL.PF [UR4] ;  /* 0x00000000040079b9 */ /* 0x0001e40008040000 */
[----:B0-----:R-:W-:Y:S01]  /*0110*/  NOP ;  /* 0x0000000000007918 */ /* 0x001fe20000000000 */
.L_x_1:
[----:B------:R-:W-:Y:S05]  /*0120*/  BSYNC B0 ;  /* 0x0000000000007941 */ /* 0x000fea0003800000 */
.L_x_0:
[----:B------:R-:W0:Y:S01]  /*0130*/  SHFL.IDX PT, R5, R0, RZ, 0x1f ;  /* 0x00001fff00057589 */ /* 0x000e2200000e0000 */
[----:B------:R-:W-:-:S04]  /*0140*/  SHF.R.S32.HI R4, RZ, 0x1f, R95 ;  /* 0x0000001fff047819 */ /* 0x000fc8000001145f */
[----:B------:R-:W-:Y:S02]  /*0150*/  LEA.HI R4, R4, R95, RZ, 0x7 ;  /* 0x0000005f04047211 */ /* 0x000fe400078f38ff */
[----:B0-----:R-:W-:-:S13]  /*0160*/  ISETP.NE.AND P0, PT, R5, RZ, PT ;  /* 0x000000ff0500720c */ /* 0x001fda0003f05270 */
[----:B------:R-:W-:Y:S05]  /*0170*/  @P0 BRA `(.L_x_2) ;  /* 0x0000000000680947 */ /* 0x000fea0003800000 */
[----:B------:R-:W0:Y:S01]  /*0180*/  S2UR UR8, SR_CgaCtaId ;  /* 0x00000000000879c3 */ /* 0x000e220000008800 */
[----:B------:R-:W-:Y:S01]  /*0190*/  UMOV UR4, 0x400 ;  /* 0x0000040000047882 */ /* 0x000fe20000000000 */
[----:B------:R-:W-:Y:S01]  /*01a0*/  UMOV UR5, 0x1 ;  /* 0x0000000100057882 */ /* 0x000fe20000000000 */
[----:B------:R-:W-:Y:S01]  /*01b0*/  UMOV UR6, 0xe ;  /* 0x0000000e00067882 */ /* 0x000fe20000000000 */
[----:B------:R-:W-:Y:S01]  /*01c0*/  ELECT P0, URZ, PT ;  /* 0x00000000003f782f */ /* 0x000fe20003800000 */
[----:B------:R-:W-:-:S04]  /*01d0*/  UIADD3 UR6, -UR6, 0x100000, URZ ;  /* 0x0010000006067890 */ /* 0x000fc8000fffe13f */
[----:B------:R-:W-:Y:S02]  /*01e0*/  USHF.L.U32 UR7, UR6, 0xb, URZ ;  /* 0x0000000b06077899 */ /* 0x000fe4000800063f */
[----:B------:R-:W-:Y:S02]  /*01f0*/  USHF.L.U32 UR6, UR6, 0x1, URZ ;  /* 0x0000000106067899 */ /* 0x000fe4000800063f */
[----:B0-----:R-:W-:Y:S02]  /*0200*/  ULEA UR8, UR8, UR4, 0x18 ;  /* 0x0000000408087291 */ /* 0x001fe4000f8ec03f */
[----:B------:R-:W-:-:S04]  /*0210*/  UIADD3 UR4, -UR5, 0x100000, URZ ;  /* 0x0010000005047890 */ /* 0x000fc8000fffe13f */
[----:B------:R-:W-:Y:S02]  /*0220*/  USHF.L.U32 UR5, UR4, 0xb, URZ ;  /* 0x0000000b04057899 */ /* 0x000fe4000800063f */
[----:B------:R-:W-:Y:S01]  /*0230*/  USHF.L.U32 UR4, UR4, 0x1, URZ ;  /* 0x0000000104047899 */ /* 0x000fe2000800063f */
[----:B------:R-:W0:Y:S11]  /*0240*/  FENCE.VIEW.ASYNC.S ;  /* 0x00000000000073c6 */ /* 0x000e360000000000 */
[----:B0-----:R0:W1:Y:S01]  /*0250*/  SYNCS.EXCH.64 URZ, [UR8], UR4 ;  /* 0x00000004083f75b2 */ /* 0x0010620008000100 */
[----:B------:R0:W2:Y:S01]  /*0260*/  SYNCS.EXCH.64 URZ, [UR8+0x30], UR6 ;  /* 0x00003006083f75b2 */ /* 0x0000a20008000100 */
[----:B------:R0:W3:Y:S01]  /*0270*/  SYNCS.EXCH.64 URZ, [UR8+0x8], UR4 ;  /* 0x00000804083f75b2 */ /* 0x0000e20008000100 */
[----:B------:R0:W4:Y:S01]  /*0280*/  SYNCS.EXCH.64 URZ, [UR8+0x38], UR6 ;  /* 0x00003806083f75b2 */ /* 0x0001220008000100 */
[----:B------:R0:W0:Y:S01]  /*0290*/  SYNCS.EXCH.64 URZ, [UR8+0x10], UR4 ;  /* 0x00001004083f75b2 */ /* 0x0000220008000100 */
[----:B------:R0:W0:Y:S01]  /*02a0*/  SYNCS.EXCH.64 URZ, [UR8+0x40], UR6 ;  /* 0x00004006083f75b2 */ /* 0x0000220008000100 */
[----:B------:R0:W0:Y:S01]  /*02b0*/  SYNCS.EXCH.64 URZ, [UR8+0x18], UR4 ;  /* 0x00001804083f75b2 */ /* 0x0000220008000100 */
[----:B------:R0:W0:Y:S01]  /*02c0*/  SYNCS.EXCH.64 URZ, [UR8+0x48], UR6 ;  /* 0x00004806083f75b2 */ /* 0x0000220008000100 */
[----:B------:R0:W0:Y:S01]  /*02d0*/  SYNCS.EXCH.64 URZ, [UR8+0x20], UR4 ;  /* 0x00002004083f75b2 */ /* 0x0000220008000100 */
[----:B------:R0:W0:Y:S01]  /*02e0*/  SYNCS.EXCH.64 URZ, [UR8+0x50], UR6 ;  /* 0x00005006083f75b2 */ /* 0x0000220008000100 */
[----:B------:R0:W0:Y:S01]  /*02f0*/  SYNCS.EXCH.64 URZ, [UR8+0x28], UR4 ;  /* 0x00002804083f75b2 */ /* 0x0000220008000100 */
[----:B------:R0:W0:Y:S01]  /*0300*/  SYNCS.EXCH.64 URZ, [UR8+0x58], UR6 ;  /* 0x00005806083f75b2 */ /* 0x0000220008000100 */
[----:B------:R-:W-:Y:S01]  /*0310*/  NOP ;  /* 0x0000000000007918 */ /* 0x000fe20000000000 */
.L_x_2:
[----:B0-----:R-:W0:Y:S01]  /*0320*/  S2UR UR8, SR_CTAID.X ;  /* 0x00000000000879c3 */ /* 0x001e220000002500 */
[----:B------:R-:W-:Y:S01]  /*0330*/  LOP3.LUT R4, R4, 0xffffff80, RZ, 0xc0, !PT ;  /* 0xffffff8004047812 */ /* 0x000fe200078ec0ff */
[----:B------:R-:W5:Y:S01]  /*0340*/  SHFL.IDX PT, R0, R0, RZ, 0x1f ;  /* 0x00001fff00007589 */ /* 0x000f6200000e0000 */
[----:B------:R-:W-:Y:S01]  /*0350*/  SHF.R.S32.HI R10, RZ, 0x1f, R5 ;  /* 0x0000001fff0a7819 */ /* 0x000fe20000011405 */
[----:B------:R-:W-:Y:S01]  /*0360*/  ULDC UR4, c[0x0][0x150] ;  /* 0x0000540000047ab9 */ /* 0x000fe20000000800 */
[----:B------:R-:W-:Y:S01]  /*0370*/  ELECT P0, URZ, PT ;  /* 0x00000000003f782f */ /* 0x000fe20003800000 */
[----:B------:R-:W-:Y:S01]  /*0380*/  IMAD.IADD R8, R95, 0x1, -R4 ;  /* 0x000000015f087824 */ /* 0x000fe200078e0a04 */
[----:B------:R-:W-:Y:S01]  /*0390*/  LEA.HI R10, R10, R5, RZ, 0x2 ;  /* 0x000000050a0a7211 */ /* 0x000fe200078f10ff */
[----:B------:R-:W1:Y:S01]  /*03a0*/  S2R R4, SR_CTAID.Y ;  /* 0x0000000000047919 */ /* 0x000e620000002600 */
[----:B------:R-:W2:Y:S01]  /*03b0*/  LDC R12, c[0x0][0x144] ;  /* 0x00005100ff0c7b82 */ /* 0x000ea20000000800 */
[----:B------:R-:W-:Y:S01]  /*03c0*/  NOP ;  /* 0x0000000000007918 */ /* 0x000fe20000000000 */
[----:B------:R-:W-:Y:S01]  /*03d0*/  SHF.R.S32.HI R9, RZ, 0x1f, R8 ;  /* 0x0000001fff097819 */ /* 0x000fe20000011408 */
[----:B------:R-:W-:Y:S01]  /*03e0*/  NOP ;  /* 0x0000000000007918 */ /* 0x000fe20000000000 */
[----:B------:R-:W-:Y:S01]  /*03f0*/  LOP3.LUT R10, R10, 0x3ffffffc, RZ, 0xc0, !PT ;  /* 0x3ffffffc0a0a7812 */ /* 0x000fe200078ec0ff */
[----:B------:R-:W-:Y:S01]  /*0400*/  IMAD.MOV.U32 R22, RZ, RZ, 0x1 ;  /* 0x00000001ff167424 */ /* 0x000fe200078e00ff */
[----:B------:R-:W-:-:S02]  /*0410*/  LEA.HI R9, R9, R8, RZ, 0x3 ;  /* 0x0000000809097211 */ /* 0x000fc400078f18ff */
[----:B------:R-:W3:Y:S01]  /*0420*/  LDC R13, c[0x0][0x140] ;  /* 0x00005000ff0d7b82 */ /* 0x000ee20000000800 */
[----:B------:R-:W-:Y:S01]  /*0430*/  IMAD.IADD R10, R5, 0x1, -R10 ;  /* 0x00000001050a7824 */ /* 0x000fe200078e0a0a */
[--C-:B------:R-:W-:Y:S02]  /*0440*/  SHF.R.S32.HI R6, RZ, 0x3, R9.reuse ;  /* 0x00000003ff067819 */ /* 0x100fe40000011409 */
[----:B------:R-:W-:Y:S02]  /*0450*/  SHF.R.S32.HI R9, RZ, 0x1f, R9 ;  /* 0x0000001fff097819 */ /* 0x000fe40000011409 */
[----:B------:R-:W-:Y:S02]  /*0460*/  ISETP.NE.AND P3, PT, R2, RZ, PT ;  /* 0x000000ff0200720c */ /* 0x000fe40003f65270 */
[----:B0-----:R-:W-:Y:S02]  /*0470*/  I2FP.F32.U32 R11, UR8 ;  /* 0x00000008000b7c45 */ /* 0x001fe40008201000 */
[----:B------:R-:W-:-:S02]  /*0480*/  LEA.HI R9, R9, R6, RZ, 0x2 ;  /* 0x0000000609097211 */ /* 0x000fc400078f10ff */
[----:B-----5:R-:W-:Y:S01]  /*0490*/  ISETP.NE.OR P0, PT, R0, RZ, !P0 ;  /* 0x000000ff0000720c */ /* 0x020fe20004705670 */
[----:B------:R-:W-:Y:S01]  /*04a0*/  FMUL R11, R11, UR4 ;  /* 0x000000040b0b7c20 */ /* 0x000fe20008400000 */
[----:B------:R-:W-:Y:S01]  /*04b0*/  LOP3.LUT R9, R9, 0xfffffffc, RZ, 0xc0, !PT ;  /* 0xfffffffc09097812 */ /* 0x000fe200078ec0ff */
[----:B------:R-:W-:Y:S01]  /*04c0*/  ULDC UR4, c[0x0][0x154] ;  /* 0x0000550000047ab9 */ /* 0x000fe20000000800 */
[----:B------:R-:W-:-:S03]  /*04d0*/  SHF.R.S32.HI R0, RZ, 0x1f, R3 ;  /* 0x0000001fff007819 */ /* 0x000fc60000011403 */
[----:B------:R-:W0:Y:S01]  /*04e0*/  F2I.U32.TRUNC.NTZ R11, R11 ;  /* 0x0000000b000b7305 */ /* 0x000e22000020f000 */
[----:B------:R-:W-:Y:S01]  /*04f0*/  IMAD.IADD R9, R6, 0x1, -R9 ;  /* 0x0000000106097824 */ /* 0x000fe200078e0a09 */
[----:B------:R-:W-:-:S03]  /*0500*/  LEA.HI R0, R0, R3, RZ, 0x2 ;  /* 0x0000000300007211 */ /* 0x000fc600078f10ff */
[----:B------:R-:W-:Y:S01]  /*0510*/  IMAD R10, R10, 0x4, R9 ;  /* 0x000000040a0a7824 */ /* 0x000fe200078e0209 */
[----:B------:R-:W-:Y:S01]  /*0520*/  VOTEU.ALL UP0, P0 ;  /* 0x00000000003f7886 */ /* 0x000fe20000000000 */
[----:B------:R-:W-:Y:S01]  /*0530*/  LOP3.LUT R0, R0, 0xfffffffc, RZ, 0xc0, !PT ;  /* 0xfffffffc00007812 */ /* 0x000fe200078ec0ff */
[----:B------:R-:W-:Y:S01]  /*0540*/  VOTEU.ALL UP1, P0 ;  /* 0x00000000003f7886 */ /* 0x000fe20000020000 */
[C---:B------:R-:W-:Y:S01]  /*0550*/  IMAD.SHL.U32 R19, R10.reuse, 0x4, RZ ;  /* 0x000000040a137824 */ /* 0x040fe200078e00ff */
[----:B------:R-:W-:Y:S01]  /*0560*/  SHF.R.S32.HI R9, RZ, 0x1f, R10 ;  /* 0x0000001fff097819 */ /* 0x000fe2000001140a */
[----:B------:R-:W5:Y:S01]  /*0570*/  @!UP0 S2UR UR7, SR_CgaCtaId ;  /* 0x00000000000789c3 */ /* 0x000f620000008800 */
[----:B------:R-:W-:Y:S01]  /*0580*/  IMAD.IADD R3, R3, 0x1, -R0 ;  /* 0x0000000103037824 */ /* 0x000fe200078e0a00 */
[----:B------:R-:W-:Y:S01]  /*0590*/  @!UP0 UMOV UR6, 0x400 ;  /* 0x0000040000068882 */ /* 0x000fe20000000000 */
[----:B------:R-:W-:Y:S01]  /*05a0*/  LEA.HI R9, R9, R10, RZ, 0x2 ;  /* 0x0000000a09097211 */ /* 0x000fe200078f10ff */
[----:B0-----:R-:W-:Y:S01]  /*05b0*/  IMAD.MOV R15, RZ, RZ, -R11 ;  /* 0x000000ffff0f7224 */ /* 0x001fe200078e0a0b */
[----:B------:R-:W-:-:S02]  /*05c0*/  LOP3.LUT R19, R10, 0xc, R19, 0x78, !PT ;  /* 0x0000000c0a137812 */ /* 0x000fc400078e7813 */
[----:B------:R-:W-:Y:S01]  /*05d0*/  LOP3.LUT R11, R9, 0xfffffffc, RZ, 0xc0, !PT ;  /* 0xfffffffc090b7812 */ /* 0x000fe200078ec0ff */
[----:B--2---:R-:W-:Y:S01]  /*05e0*/  IMAD R6, R12, R15, UR8 ;  /* 0x000000080c067e24 */ /* 0x004fe2000f8e020f */
[----:B-1----:R-:W-:Y:S01]  /*05f0*/  I2FP.F32.U32 R12, R4 ;  /* 0x00000004000c7245 */ /* 0x002fe20000201000 */
[----:B------:R-:W0:Y:S01]  /*0600*/  LDC R9, c[0x0][0x148] ;  /* 0x00005200ff097b82 */ /* 0x000e220000000800 */
[----:B------:R-:W-:Y:S01]  /*0610*/  ISETP.NE.AND P1, PT, R3, 0x3, PT ;  /* 0x000000030300780c */ /* 0x000fe20003f25270 */
[----:B------:R-:W-:Y:S01]  /*0620*/  IMAD.IADD R11, R10, 0x1, -R11 ;  /* 0x000000010a0b7824 */ /* 0x000fe200078e0a0b */
[----:B---3--:R-:W-:Y:S01]  /*0630*/  ISETP.EQ.U32.AND P2, PT, R13, 0x1, PT ;  /* 0x000000010d00780c */ /* 0x008fe20003f42070 */
[----:B------:R-:W-:Y:S01]  /*0640*/  FMUL R12, R12, UR4 ;  /* 0x000000040c0c7c20 */ /* 0x000fe20008400000 */
[----:B------:R-:W-:Y:S01]  /*0650*/  UMOV UR4, 0x20 ;  /* 0x0000002000047882 */ /* 0x000fe20000000000 */
[----:B------:R-:W-:Y:S01]  /*0660*/  ISETP.EQ.OR P1, PT, R3, RZ, !P1 ;  /* 0x000000ff0300720c */ /* 0x000fe20004f22670 */
[----:B------:R-:W-:-:S04]  /*0670*/  @!UP0 UIADD3 UR4, -UR4, 0x100000, URZ ;  /* 0x0010000004048890 */ /* 0x000fc8000fffe13f */
[----:B------:R-:W-:Y:S02]  /*0680*/  @!UP0 USHF.L.U32 UR5, UR4, 0xb, URZ ;  /* 0x0000000b04058899 */ /* 0x000fe4000800063f */
[----:B------:R-:W-:Y:S01]  /*0690*/  @!UP0 USHF.L.U32 UR4, UR4, 0x1, URZ ;  /* 0x0000000104048899 */ /* 0x000fe2000800063f */
[----:B------:R-:W-:Y:S01]  /*06a0*/  ISETP.NE.AND P4, PT, R11, R6, PT ;  /* 0x000000060b00720c */ /* 0x000fe20003f85270 */
[----:B------:R-:W1:Y:S01]  /*06b0*/  F2I.U32.TRUNC.NTZ R12, R12 ;  /* 0x0000000c000c7305 */ /* 0x000e62000020f000 */
[----:B------:R-:W-:Y:S01]  /*06c0*/  ISETP.EQ.AND P1, PT, R2, RZ, P1 ;  /* 0x000000ff0200720c */ /* 0x000fe20000f22270 */
[----:B-----5:R-:W-:-:S03]  /*06d0*/  @!UP0 ULEA UR6, UR7, UR6, 0x18 ;  /* 0x0000000607068291 */ /* 0x020fc6000f8ec03f */
[----:B------:R-:W-:Y:S01]  /*06e0*/  SEL R18, RZ, 0x1, !P1 ;  /* 0x00000001ff127807 */ /* 0x000fe20004800000 */
[----:B------:R-:W-:Y:S01]  /*06f0*/  VOTEU.ALL UP0, P0 ;  /* 0x00000000003f7886 */ /* 0x000fe20000000000 */
[----:B------:R-:W-:Y:S01]  /*0700*/  LOP3.LUT P0, RZ, R8, 0x7, RZ, 0xc0, !PT ;  /* 0x0000000708ff7812 */ /* 0x000fe2000780c0ff */
[----:B------:R-:W-:-:S04]  /*0710*/  VIADD R8, R2, 0xffffffff ;  /* 0xffffffff02087836 */ /* 0x000fc80000000000 */
[----:B------:R-:W-:Y:S02]  /*0720*/  @P4 SHF.R.S32.HI R0, RZ, 0x1f, R19 ;  /* 0x0000001fff004819 */ /* 0x000fe40000011413 */
[----:B------:R-:W-:Y:S01]  /*0730*/  ISETP.LT.U32.AND P0, PT, R19, 0x10, !P0 ;  /* 0x000000101300780c */ /* 0x000fe20004701070 */
[----:B-1----:R-:W-:Y:S01]  /*0740*/  IMAD.MOV R23, RZ, RZ, -R12 ;  /* 0x000000ffff177224 */ /* 0x002fe200078e0a0c */
[----:B------:R-:W-:Y:S01]  /*0750*/  @P4 LEA.HI R0, R0, R19, RZ, 0x2 ;  /* 0x0000001300004211 */ /* 0x000fe200078f10ff */
[----:B------:R-:W1:Y:S02]  /*0760*/  FENCE.VIEW.ASYNC.S ;  /* 0x00000000000073c6 */ /* 0x000e640000000000 */
[----:B-1----:R1:W2:Y:S01]  /*0770*/  @!UP0 SYNCS.EXCH.64 URZ, [UR6+0x70], UR4 ;  /* 0x00007004063f85b2 */ /* 0x0022a20008000100 */
[----:B------:R-:W-:Y:S01]  /*0780*/  ISETP.GE.U32.AND P6, PT, R8, 0x2, PT ;  /* 0x000000020800780c */ /* 0x000fe20003fc6070 */
[----:B0-----:R-:W-:Y:S01]  /*0790*/  IMAD R11, R9, R23, R4 ;  /* 0x00000017090b7224 */ /* 0x001fe200078e0204 */
[----:B------:R-:W-:-:S02]  /*07a0*/  @P4 SHF.R.S32.HI R0, RZ, 0x2, R0 ;  /* 0x00000002ff004819 */ /* 0x000fc40000011400 */
[----:B------:R-:W-:Y:S02]  /*07b0*/  SEL R18, R18, 0x2, P6 ;  /* 0x0000000212127807 */ /* 0x000fe40003000000 */
[----:B------:R-:W-:Y:S02]  /*07c0*/  @P4 ISETP.NE.AND P5, PT, R0, R11, PT ;  /* 0x0000000b0000420c */ /* 0x000fe40003fa5270 */
[----:B------:R-:W-:Y:S02]  /*07d0*/  SEL R11, RZ, 0x1, !P0 ;  /* 0x00000001ff0b7807 */ /* 0x000fe40004000000 */
[----:B------:R-:W-:Y:S02]  /*07e0*/  @P4 SEL R22, RZ, 0x1, P5 ;  /* 0x00000001ff164807 */ /* 0x000fe40002800000 */
[----:B------:R-:W-:Y:S02]  /*07f0*/  LOP3.LUT R0, R95, 0x7f, RZ, 0xc0, !PT ;  /* 0x0000007f5f007812 */ /* 0x000fe400078ec0ff */
[----:B------:R-:W-:Y:S01]  /*0800*/  LOP3.LUT R22, R22, R11, RZ, 0xc0, !PT ;  /* 0x0000000b16167212 */ /* 0x000fe200078ec0ff */
[----:B------:R1:W0:Y:S01]  /*0810*/  @!UP1 SYNCS.EXCH.64 URZ, [UR6+0x78], UR4 ;  /* 0x00007804063f95b2 */ /* 0x0002220008000100 */
[----:B------:R-:W-:Y:S01]  /*0820*/  NOP ;  /* 0x0000000000007918 */ /* 0x000fe20000000000 */
[----:B-12---:R-:W-:Y:S05]  /*0830*/  @!P2 BRA `(.L_x_3) ;  /* 0x000000000008a947 */ /* 0x006fea0003800000 */
[----:B0---4-:R-:W-:Y:S01]  /*0840*/  UCGABAR_ARV ;  /* 0x00000000000079c7 */ /* 0x011fe20008000000 */
[----:B------:R-:W-:Y:S05]  /*0850*/  BRA `(.L_x_4) ;  /* 0x0000000000047947 */ /* 0x000fea0003800000 */
.L_x_3:
[----:B0---4-:R-:W-:Y:S01]  /*0860*/  NOP ;  /* 0x0000000000007918 */ /* 0x011fe20000000000 */
.L_x_4:
[----:B------:R-:W0:Y:S01]  /*0870*/  LDC R2, c[0x0][0x65c] ;  /* 0x00019700ff027b82 */ /* 0x000e220000000800 */
[----:B------:R-:W-:Y:S02]  /*0880*/  IMAD.U32 R10, RZ, RZ, UR8 ;  /* 0x00000008ff0a7e24 */ /* 0x000fe4000f8e00ff */
[----:B------:R-:W-:Y:S01]  /*0890*/  IMAD.MOV.U32 R11, RZ, RZ, RZ ;  /* 0x000000ffff0b7224 */ /* 0x000fe200078e00ff */
[----:B0-----:R-:W-:-:S04]  /*08a0*/  ISETP.NE.AND P1, PT, R2, 0x1, PT ;  /* 0x000000010200780c */ /* 0x001fc80003f25270 */
[----:B------:R-:W-:-:S09]  /*08b0*/  P2R R5, PR, RZ, 0x2 ;  /* 0x00000002ff057803 */ /* 0x000fd20000000000 */
[----:B------:R-:W0:Y:S01]  /*08c0*/  @P1 LDC R17, c[0x0][0x10] ;  /* 0x00000400ff111b82 */ /* 0x000e220000000800 */
[----:B------:R-:W-:Y:S02]  /*08d0*/  @P1 IMAD.MOV.U32 R5, RZ, RZ, RZ ;  /* 0x000000ffff051224 */ /* 0x000fe400078e00ff */
[----:B------:R-:W-:-:S05]  /*08e0*/  @P1 IMAD.MOV.U32 R15, RZ, RZ, RZ ;  /* 0x000000ffff0f1224 */ /* 0x000fca00078e00ff */
[----:B------:R-:W1:Y:S01]  /*08f0*/  @!P1 LDC R13, c[0x0][0xc] ;  /* 0x00000300ff0d9b82 */ /* 0x000e620000000800 */
[----:B------:R-:W-:Y:S01]  /*0900*/  ULDC UR4, c[0x0][0xc] ;  /* 0x0000030000047ab9 */ /* 0x000fe20000000800 */
[----:B------:R-:W-:Y:S01]  /*0910*/  ULDC UR5, c[0x0][0x10] ;  /* 0x0000040000057ab9 */ /* 0x000fe20000000800 */
[----:B------:R-:W-:Y:S01]  /*0920*/  ULDC UR6, c[0x0][0x14] ;  /* 0x0000050000067ab9 */ /* 0x000fe20000000800 */
[----:B------:R-:W-:-:S04]  /*0930*/  UIMAD.WIDE.U32 UR4, UR4, UR5, URZ ;  /* 0x00000005040472a5 */ /* 0x000fc8000f8e003f */
[----:B------:R-:W-:Y:S02]  /*0940*/  UIMAD.WIDE.U32 UR36, UR4, UR6, URZ ;  /* 0x00000006042472a5 */ /* 0x000fe4000f8e003f */
[----:B------:R-:W-:-:S04]  /*0950*/  UIMAD UR42, UR5, UR6, URZ ;  /* 0x00000006052a72a4 */ /* 0x000fc8000f8e023f */
[----:B------:R-:W-:Y:S01]  /*0960*/  UIADD3 UR42, UR37, UR42, URZ ;  /* 0x0000002a252a7290 */ /* 0x000fe2000fffe03f */
[----:B0-----:R-:W-:-:S04]  /*0970*/  @P1 IMAD.WIDE.U32 R16, R17, UR8, R4 ;  /* 0x0000000811101c25 */ /* 0x001fc8000f8e0004 */
[----:B------:R-:W-:Y:S02]  /*0980*/  @P1 IMAD.IADD R17, R17, 0x1, R15 ;  /* 0x0000000111111824 */ /* 0x000fe400078e020f */
[----:B-1----:R-:W-:-:S04]  /*0990*/  @!P1 IMAD.WIDE.U32 R10, R4, R13, R10 ;  /* 0x0000000d040a9225 */ /* 0x002fc800078e000a */
[----:B------:R-:W-:Y:S02]  /*09a0*/  @!P1 IMAD.MOV.U32 R16, RZ, RZ, R10 ;  /* 0x000000ffff109224 */ /* 0x000fe400078e000a */
[----:B------:R-:W-:Y:S01]  /*09b0*/  @!P1 IMAD.MOV.U32 R17, RZ, RZ, R11 ;  /* 0x000000ffff119224 */ /* 0x000fe200078e000b */
[----:B------:R-:W-:Y:S06]  /*09c0*/  @!P2 BRA `(.L_x_5) ;  /* 0x00000000000ca947 */ /* 0x000fec0003800000 */
[----:B------:R-:W-:Y:S01]  /*09d0*/  UCGABAR_WAIT ;  /* 0x0000000000007dc7 */ /* 0x000fe20008000000 */
[----:B------:R-:W-:Y:S01]  /*09e0*/  CCTL.IVALL ;  /* 0x00000000ff00798f */ /* 0x000fe20002000000 */
[----:B------:R-:W-:Y:S05]  /*09f0*/  BRA `(.L_x_6) ;  /* 0x0000000000047947 */ /* 0x000fea0003800000 */
.L_x_5:
[----:B------:R-:W-:Y:S06]  /*0a00*/  BAR.SYNC.DEFER_BLOCKING 0x0 ;  /* 0x0000000000007b1d */ /* 0x000fec0000010000 */
.L_x_6:
[----:B------:R-:W-:Y:S05]  /*0a10*/  @!P3 BRA `(.L_x_7) ;  /* 0x0000005c00a8b947 */ /* 0x000fea0003800000 */
[----:B------:R-:W-:-:S13]  /*0a20*/  ISETP.GT.U32.AND P0, PT, R8, 0x1, PT ;  /* 0x000000010800780c */ /* 0x000fda0003f04070 */
[----:B------:R-:W-:Y:S05]  /*0a30*/  @P0 EXIT ;  /* 0x000000000000094d */ /* 0x000fea0003800000 */
[----:B------:R-:W-:Y:S01]  /*0a40*/  ULDC.64 UR4, c[0x0][0x650] ;  /* 0x0001940000047ab9 */ /* 0x000fe20000000a00 */
[----:B------:R-:W-:Y:S01]  /*0a50*/  PRMT R3, RZ, 0x7610, R3 ;  /* 0x00007610ff037816 */ /* 0x000fe20000000003 */
[----:B------:R-:W-:Y:S01]  /*0a60*/  IMAD.MOV.U32 R103, RZ, RZ, -0x1 ;  /* 0xffffffffff677424 */ /* 0x000fe200078e00ff */
[----:B------:R-:W-:Y:S01]  /*0a70*/  ISETP.GE.U32.AND P0, PT, R16, UR4, PT ;  /* 0x0000000410007c0c */ /* 0x000fe2000bf06070 */
[----:B------:R-:W-:Y:S02]  /*0a80*/  IMAD.MOV.U32 R100, RZ, RZ, -0x1 ;  /* 0xffffffffff647424 */ /* 0x000fe400078e00ff */
[----:B------:R-:W-:Y:S01]  /*0a90*/  IMAD.MOV.U32 R101, RZ, RZ, -0x1 ;  /* 0xffffffffff657424 */ /* 0x000fe200078e00ff */
[----:B------:R-:W-:-:S13]  /*0aa0*/  ISETP.GE.U32.AND.EX P0, PT, R17, UR5, PT, P0 ;  /* 0x0000000511007c0c */ /* 0x000fda000bf06100 */
[----:B------:R-:W-:Y:S05]  /*0ab0*/  @P0 BRA `(.L_x_8) ;  /* 0x0000000400280947 */ /* 0x000fea0003800000 */
[----:B------:R-:W0:Y:S01]  /*0ac0*/  LDC.64 R24, c[0x0][0x628] ;  /* 0x00018a00ff187b82 */ /* 0x000e220000000a00 */
[----:B------:R-:W-:Y:S02]  /*0ad0*/  IMAD.MOV.U32 R10, RZ, RZ, R16 ;  /* 0x000000ffff0a7224 */ /* 0x000fe400078e0010 */
[----:B------:R-:W-:-:S05]  /*0ae0*/  IMAD.MOV.U32 R11, RZ, RZ, R17 ;  /* 0x000000ffff0b7224 */ /* 0x000fca00078e0011 */
[----:B------:R-:W1:Y:S08]  /*0af0*/  LDC R8, c[0x0][0x630] ;  /* 0x00018c00ff087b82 */ /* 0x000e700000000800 */
[----:B------:R-:W2:Y:S01]  /*0b00*/  LDC.64 R26, c[0x0][0x620] ;  /* 0x00018800ff1a7b82 */ /* 0x000ea20000000a00 */
[----:B0-----:R-:W-:-:S04]  /*0b10*/  ISETP.NE.U32.AND P0, PT, R24, RZ, PT ;  /* 0x000000ff1800720c */ /* 0x001fc80003f05070 */
[----:B------:R-:W-:-:S13]  /*0b20*/  ISETP.NE.AND.EX P0, PT, R25, RZ, PT, P0 ;  /* 0x000000ff1900720c */ /* 0x000fda0003f05300 */
[----:B-12---:R-:W-:Y:S05]  /*0b30*/  @!P0 BRA `(.L_x_9) ;  /* 0x0000000000288947 */ /* 0x006fea0003800000 */
[----:B------:R-:W0:Y:S02]  /*0b40*/  LDC R3, c[0x0][0x634] ;  /* 0x00018d00ff037b82 */ /* 0x000e240000000800 */
[----:B0-----:R-:W-:-:S05]  /*0b50*/  IADD3 R3, P0, R16, R3, RZ ;  /* 0x0000000310037210 */ /* 0x001fca0007f1e0ff */
[----:B------:R-:W-:-:S04]  /*0b60*/  IMAD.X R21, RZ, RZ, R17, P0 ;  /* 0x000000ffff157224 */ /* 0x000fc800000e0611 */
[----:B------:R-:W-:-:S04]  /*0b70*/  IMAD.WIDE.U32 R10, R21, R24, RZ ;  /* 0x00000018150a7225 */ /* 0x000fc800078e00ff */
[----:B------:R-:W-:-:S04]  /*0b80*/  IMAD.WIDE.U32 R12, P0, R3, R25, R10 ;  /* 0x00000019030c7225 */ /* 0x000fc8000780000a */
[----:B------:R-:W-:-:S04]  /*0b90*/  IMAD.WIDE.U32 R10, R3, R24, RZ ;  /* 0x00000018030a7225 */ /* 0x000fc800078e00ff */
[----:B------:R-:W-:Y:S01]  /*0ba0*/  IMAD.X R15, RZ, RZ, RZ, P0 ;  /* 0x000000ffff0f7224 */ /* 0x000fe200000e06ff */
[----:B------:R-:W-:Y:S01]  /*0bb0*/  IADD3 RZ, P0, R11, R12, RZ ;  /* 0x0000000c0bff7210 */ /* 0x000fe20007f1e0ff */
[----:B------:R-:W-:-:S04]  /*0bc0*/  IMAD.MOV.U32 R14, RZ, RZ, R13 ;  /* 0x000000ffff0e7224 */ /* 0x000fc800078e000d */
[----:B------:R-:W-:-:S08]  /*0bd0*/  IMAD.WIDE.U32.X R10, R21, R25, R14, P0 ;  /* 0x00000019150a7225 */ /* 0x000fd000000e040e */
.L_x_9:
[----:B------:R-:W0:Y:S01]  /*0be0*/  LDC.64 R30, c[0x0][0x640] ;  /* 0x00019000ff1e7b82 */ /* 0x000e220000000a00 */
[-CC-:B------:R-:W-:Y:S01]  /*0bf0*/  SHF.R.U64 R101, R10, R8.reuse, R11.reuse ;  /* 0x000000080a657219 */ /* 0x180fe2000000120b */
[----:B------:R-:W-:Y:S01]  /*0c00*/  IMAD R29, R9, R23, R4 ;  /* 0x00000017091d7224 */ /* 0x000fe200078e0204 */
[----:B------:R-:W-:Y:S01]  /*0c10*/  SHF.R.U32.HI R3, RZ, R8, R11 ;  /* 0x00000008ff037219 */ /* 0x000fe2000001160b */
[----:B------:R-:W-:Y:S01]  /*0c20*/  IMAD.MOV.U32 R23, RZ, RZ, 0x1 ;  /* 0x00000001ff177424 */ /* 0x000fe200078e00ff */
[----:B------:R-:W-:-:S03]  /*0c30*/  IADD3 R5, P0, RZ, -R101, RZ ;  /* 0x80000065ff057210 */ /* 0x000fc60007f1e0ff */
[----:B------:R-:W1:Y:S02]  /*0c40*/  LDC R12, c[0x0][0x618] ;  /* 0x00018600ff0c7b82 */ /* 0x000e640000000800 */
[----:B------:R-:W-:Y:S02]  /*0c50*/  IMAD.X R3, RZ, RZ, ~R3, P0 ;  /* 0x000000ffff037224 */ /* 0x000fe400000e0e03 */
[----:B------:R-:W-:-:S04]  /*0c60*/  IMAD.WIDE.U32 R10, R5, R26, R16 ;  /* 0x0000001a050a7225 */ /* 0x000fc800078e0010 */
[----:B------:R-:W2:Y:S01]  /*0c70*/  LDC R20, c[0x0][0x608] ;  /* 0x00018200ff147b82 */ /* 0x000ea20000000800 */
[----:B------:R-:W-:Y:S02]  /*0c80*/  IMAD R8, R3, R26, RZ ;  /* 0x0000001a03087224 */ /* 0x000fe400078e02ff */
[----:B------:R-:W-:Y:S02]  /*0c90*/  IMAD.MOV.U32 R3, RZ, RZ, -0x1 ;  /* 0xffffffffff037424 */ /* 0x000fe400078e00ff */
[----:B------:R-:W-:-:S03]  /*0ca0*/  IMAD R5, R5, R27, R8 ;  /* 0x0000001b05057224 */ /* 0x000fc600078e0208 */
[----:B------:R-:W3:Y:S01]  /*0cb0*/  LDC R28, c[0x0][0x658] ;  /* 0x00019600ff1c7b82 */ /* 0x000ee20000000800 */
[----:B------:R-:W-:Y:S01]  /*0cc0*/  IMAD.IADD R5, R11, 0x1, R5 ;  /* 0x000000010b057824 */ /* 0x000fe200078e0205 */
[----:B0-----:R-:W-:-:S04]  /*0cd0*/  ISETP.NE.U32.AND P0, PT, R30, RZ, PT ;  /* 0x000000ff1e00720c */ /* 0x001fc80003f05070 */
[----:B------:R-:W-:Y:S02]  /*0ce0*/  ISETP.NE.AND.EX P0, PT, R31, RZ, PT, P0 ;  /* 0x000000ff1f00720c */ /* 0x000fe40003f05300 */
[----:B------:R-:W0:Y:S01]  /*0cf0*/  LDC R24, c[0x0][0x600] ;  /* 0x00018000ff187b82 */ /* 0x000e220000000800 */
[-CC-:B-1----:R-:W-:Y:S02]  /*0d00*/  SHF.R.U64 R14, R10, R12.reuse, R5.reuse ;  /* 0x0000000c0a0e7219 */ /* 0x182fe40000001205 */
[----:B------:R-:W-:-:S05]  /*0d10*/  SHF.R.U32.HI R5, RZ, R12, R5 ;  /* 0x0000000cff057219 */ /* 0x000fca0000011605 */
[----:B------:R-:W1:Y:S01]  /*0d20*/  LDC R15, c[0x0][0x648] ;  /* 0x00019200ff0f7b82 */ /* 0x000e620000000800 */
[-CC-:B--2---:R-:W-:Y:S02]  /*0d30*/  SHF.R.U64 R27, R14, R20.reuse, R5.reuse ;  /* 0x000000140e1b7219 */ /* 0x184fe40000001205 */
[----:B------:R-:W-:-:S05]  /*0d40*/  SHF.R.U32.HI R5, RZ, R20, R5 ;  /* 0x00000014ff057219 */ /* 0x000fca0000011605 */
[----:B------:R-:W2:Y:S01]  /*0d50*/  LDC R21, c[0x0][0x638] ;  /* 0x00018e00ff157b82 */ /* 0x000ea20000000800 */
[-CC-:B---3--:R-:W-:Y:S02]  /*0d60*/  SHF.R.U64 R20, R27, R28.reuse, R5.reuse ;  /* 0x0000001c1b147219 */ /* 0x188fe40000001205 */
[-C--:B------:R-:W-:Y:S02]  /*0d70*/  SHF.L.U32 R3, R3, R28.reuse, RZ ;  /* 0x0000001c03037219 */ /* 0x080fe400000006ff */
[----:B------:R-:W-:Y:S01]  /*0d80*/  SHF.R.U32.HI R5, RZ, R28, R5 ;  /* 0x0000001cff057219 */ /* 0x000fe20000011605 */
[----:B------:R-:W-:Y:S01]  /*0d90*/  IMAD.MOV.U32 R4, RZ, RZ, R20 ;  /* 0x000000ffff047224 */ /* 0x000fe200078e0014 */
[----:B------:R-:W-:Y:S01]  /*0da0*/  LOP3.LUT R12, RZ, R3, RZ, 0x33, !PT ;  /* 0x00000003ff0c7212 */ /* 0x000fe200078e33ff */
[----:B------:R-:W3:Y:S01]  /*0db0*/  LDC R25, c[0x0][0x610] ;  /* 0x00018400ff197b82 */ /* 0x000ee20000000800 */
[----:B------:R-:W-:Y:S05]  /*0dc0*/  @!P0 BRA `(.L_x_10) ;  /* 0x0000000000288947 */ /* 0x000fea0003800000 */
[----:B------:R-:W4:Y:S02]  /*0dd0*/  LDC R3, c[0x0][0x64c] ;  /* 0x00019300ff037b82 */ /* 0x000f240000000800 */
[----:B----4-:R-:W-:-:S05]  /*0de0*/  IADD3 R3, P0, R20, R3, RZ ;  /* 0x0000000314037210 */ /* 0x010fca0007f1e0ff */
        /* <DEDUP_REMOVED lines=8> */
.L_x_10:
[----:B-1----:R-:W-:Y:S01]  /*0e70*/  SHF.R.U64 R4, R4, R15, R5 ;  /* 0x0000000f04047219 */ /* 0x002fe20000001205 */
[----:B0-----:R-:W-:Y:S01]  /*0e80*/  VIADD R5, R24, 0xffffffff ;  /* 0xffffffff18057836 */ /* 0x001fe20000000000 */
[----:B------:R-:W-:Y:S02]  /*0e90*/  SHF.L.U32 R3, R23, R28, RZ ;  /* 0x0000001c17037219 */ /* 0x000fe400000006ff */
[----:B------:R-:W-:Y:S01]  /*0ea0*/  LOP3.LUT R12, R27, R12, RZ, 0xc0, !PT ;  /* 0x0000000c1b0c7212 */ /* 0x000fe200078ec0ff */
[----:B------:R-:W-:Y:S01]  /*0eb0*/  IMAD.MOV R8, RZ, RZ, -R4 ;  /* 0x000000ffff087224 */ /* 0x000fe200078e0a04 */
[----:B------:R-:W-:Y:S02]  /*0ec0*/  SEL R6, R6, R29, !P1 ;  /* 0x0000001d06067207 */ /* 0x000fe40004800000 */
[----:B------:R-:W-:Y:S01]  /*0ed0*/  LOP3.LUT R5, R14, R5, RZ, 0xc0, !PT ;  /* 0x000000050e057212 */ /* 0x000fe200078ec0ff */
[----:B------:R-:W-:Y:S02]  /*0ee0*/  IMAD R9, R3, R4, R12 ;  /* 0x0000000403097224 */ /* 0x000fe400078e020c */
[----:B--2---:R-:W-:-:S02]  /*0ef0*/  IMAD R3, R8, R21, R20 ;  /* 0x0000001508037224 */ /* 0x004fc400078e0214 */
[----:B---3--:R-:W-:Y:S02]  /*0f00*/  IMAD R6, R9, R25, R6 ;  /* 0x0000001909067224 */ /* 0x008fe400078e0206 */
[----:B------:R-:W-:Y:S02]  /*0f10*/  IMAD R103, R3, R24, R5 ;  /* 0x0000001803677224 */ /* 0x000fe400078e0205 */
[----:B------:R-:W-:-:S03]  /*0f20*/  IMAD.MOV.U32 R4, RZ, RZ, 0x1 ;  /* 0x00000001ff047424 */ /* 0x000fc600078e00ff */
[----:B------:R-:W-:Y:S02]  /*0f30*/  SEL R100, R103, R6, !P1 ;  /* 0x0000000667647207 */ /* 0x000fe40004800000 */
[----:B------:R-:W-:Y:S02]  /*0f40*/  PRMT R3, R4, 0x7610, R3 ;  /* 0x0000761004037816 */ /* 0x000fe40000000003 */
[----:B------:R-:W-:-:S07]  /*0f50*/  SEL R103, R6, R103, !P1 ;  /* 0x0000006706677207 */ /* 0x000fce0004800000 */
.L_x_8:
[----:B------:R-:W-:-:S08]  /*0f60*/  NOP ;  /* 0x0000000000007918 */ /* 0x000fd00000000000 */
[----:B------:R-:W0:Y:S02]  /*0f70*/  USETMAXREG.TRY_ALLOC.CTAPOOL UP0, 0xe8 ;  /* 0x000000e8000079c8 */ /* 0x000e240008000600 */
[----:B0-----:R-:W-:-:S13]  /*0f80*/  PLOP3.LUT P0, PT, PT, PT, UP0, 0x80, 0x0 ;  /* 0x000000000000781c */ /* 0x001fda0003f0f008 */
[----:B------:R-:W-:Y:S05]  /*0f90*/  @!P0 BRA `(.L_x_8) ;  /* 0xfffffffc00f08947 */ /* 0x000fea000383ffff */
[----:B------:R-:W-:Y:S01]  /*0fa0*/  ULDC.64 UR4, c[0x0][0x598] ;  /* 0x0001660000047ab9 */ /* 0x000fe20000000a00 */
[----:B------:R-:W-:Y:S01]  /*0fb0*/  ULDC.64 UR38, c[0x0][0x208] ;  /* 0x0000820000267ab9 */ /* 0x000fe20000000a00 */
[----:B------:R-:W-:-:S04]  /*0fc0*/  ISETP.NE.U32.AND P0, PT, RZ, UR4, PT ;  /* 0x00000004ff007c0c */ /* 0x000fc8000bf05070 */
[----:B------:R-:W-:-:S13]  /*0fd0*/  ISETP.NE.AND.EX P0, PT, RZ, UR5, PT, P0 ;  /* 0x00000005ff007c0c */ /* 0x000fda000bf05300 */
[----:B------:R-:W-:Y:S05]  /*0fe0*/  @!P0 BRA `(.L_x_11) ;  /* 0x00000000001c8947 */ /* 0x000fea0003800000 */
[----:B------:R-:W0:Y:S02]  /*0ff0*/  LDC.64 R4, c[0x0][0x598] ;  /* 0x00016600ff047b82 */ /* 0x000e240000000a00 */
[----:B0-----:R-:W2:Y:S02]  /*1000*/  LDG.E.64 R4, desc[UR38][R4.64] ;  /* 0x0000002604047981 */ /* 0x001ea4000c1e1b00 */
[----:B--2---:R-:W-:-:S04]  /*1010*/  ISETP.NE.U32.AND P0, PT, R4, RZ, PT ;  /* 0x000000ff0400720c */ /* 0x004fc80003f05070 */
[----:B------:R-:W-:-:S13]  /*1020*/  ISETP.NE.AND.EX P0, PT, R5, RZ, PT, P0 ;  /* 0x000000ff0500720c */ /* 0x000fda0003f05300 */
[----:B------:R-:W-:Y:S05]  /*1030*/  @!P0 BRA `(.L_x_11) ;  /* 0x0000000000088947 */ /* 0x000fea0003800000 */
[----:B------:R0:W5:Y:S01]  /*1040*/  LD.E R23, desc[UR38][R4.64] ;  /* 0x0000002604177980 */ /* 0x000162000c101900 */
[----:B------:R-:W-:Y:S05]  /*1050*/  BRA `(.L_x_12) ;  /* 0x0000000000247947 */ /* 0x000fea0003800000 */
.L_x_11:
[----:B------:R-:W-:Y:S02]  /*1060*/  ULDC.64 UR4, c[0x0][0x588] ;  /* 0x0001620000047ab9 */ /* 0x000fe40000000a00 */
[----:B------:R-:W-:-:S04]  /*1070*/  ISETP.NE.U32.AND P0, PT, RZ, UR4, PT ;  /* 0x00000004ff007c0c */ /* 0x000fc8000bf05070 */
[----:B------:R-:W-:-:S13]  /*1080*/  ISETP.NE.AND.EX P0, PT, RZ, UR5, PT, P0 ;  /* 0x00000005ff007c0c */ /* 0x000fda000bf05300 */
[----:B------:R-:W-:Y:S05]  /*1090*/  @!P0 BRA `(.L_x_13) ;  /* 0x00000000000c8947 */ /* 0x000fea0003800000 */
[----:B------:R-:W0:Y:S02]  /*10a0*/  LDC.64 R4, c[0x0][0x588] ;  /* 0x00016200ff047b82 */ /* 0x000e240000000a00 */
[----:B0-----:R1:W5:Y:S01]  /*10b0*/  LDG.E R23, desc[UR38][R4.64] ;  /* 0x0000002604177981 */ /* 0x001362000c1e1900 */
[----:B------:R-:W-:Y:S05]  /*10c0*/  BRA `(.L_x_12) ;  /* 0x0000000000087947 */ /* 0x000fea0003800000 */
.L_x_13:
[----:B------:R-:W-:Y:S02]  /*10d0*/  ULDC UR4, c[0x0][0x580] ;  /* 0x0001600000047ab9 */ /* 0x000fe40000000800 */
[----:B------:R-:W-:-:S07]  /*10e0*/  IMAD.U32 R23, RZ, RZ, UR4 ;  /* 0x00000004ff177e24 */ /* 0x000fce000f8e00ff */
.L_x_12:
[----:B------:R-:W-:Y:S02]  /*10f0*/  ULDC.64 UR4, c[0x0][0x5a0] ;  /* 0x0001680000047ab9 */ /* 0x000fe40000000a00 */
[----:B------:R-:W-:-:S04]  /*1100*/  ISETP.NE.U32.AND P0, PT, RZ, UR4, PT ;  /* 0x00000004ff007c0c */ /* 0x000fc8000bf05070 */
[----:B------:R-:W-:-:S13]  /*1110*/  ISETP.NE.AND.EX P0, PT, RZ, UR5, PT, P0 ;  /* 0x00000005ff007c0c */ /* 0x000fda000bf05300 */
[----:B------:R-:W-:Y:S05]  /*1120*/  @!P0 BRA `(.L_x_14) ;  /* 0x00000000001c8947 */ /* 0x000fea0003800000 */
[----:B01----:R-:W0:Y:S02]  /*1130*/  LDC.64 R4, c[0x0][0x5a0] ;  /* 0x00016800ff047b82 */ /* 0x003e240000000a00 */
[----:B0-----:R-:W2:Y:S02]  /*1140*/  LDG.E.64 R4, desc[UR38][R4.64] ;  /* 0x0000002604047981 */ /* 0x001ea4000c1e1b00 */
[----:B--2---:R-:W-:-:S04]  /*1150*/  ISETP.NE.U32.AND P0, PT, R4, RZ, PT ;  /* 0x000000ff0400720c */ /* 0x004fc80003f05070 */
[----:B------:R-:W-:-:S13]  /*1160*/  ISETP.NE.AND.EX P0, PT, R5, RZ, PT, P0 ;  /* 0x000000ff0500720c */ /* 0x000fda0003f05300 */
[----:B------:R-:W-:Y:S05]  /*1170*/  @!P0 BRA `(.L_x_14) ;  /* 0x0000000000088947 */ /* 0x000fea0003800000 */
[----:B------:R0:W5:Y:S01]  /*1180*/  LD.E R90, desc[UR38][R4.64] ;  /* 0x00000026045a7980 */ /* 0x000162000c101900 */
[----:B------:R-:W-:Y:S05]  /*1190*/  BRA `(.L_x_15) ;  /* 0x0000000000247947 */ /* 0x000fea0003800000 */
.L_x_14:
[----:B------:R-:W-:Y:S02]  /*11a0*/  ULDC.64 UR4, c[0x0][0x590] ;  /* 0x0001640000047ab9 */ /* 0x000fe40000000a00 */
[----:B------:R-:W-:-:S04]  /*11b0*/  ISETP.NE.U32.AND P0, PT, RZ, UR4, PT ;  /* 0x00000004ff007c0c */ /* 0x000fc8000bf05070 */
[----:B------:R-:W-:-:S13]  /*11c0*/  ISETP.NE.AND.EX P0, PT, RZ, UR5, PT, P0 ;  /* 0x00000005ff007c0c */ /* 0x000fda000bf05300 */
[----:B------:R-:W-:Y:S05]  /*11d0*/  @!P0 BRA `(.L_x_16) ;  /* 0x00000000000c8947 */ /* 0x000fea0003800000 */
[----:B------:R-:W2:Y:S02]  /*11e0*/  LDC.64 R90, c[0x0][0x590] ;  /* 0x00016400ff5a7b82 */ /* 0x000ea40000000a00 */
[----:B--2---:R2:W5:Y:S01]  /*11f0*/  LDG.E R90, desc[UR38][R90.64] ;  /* 0x000000265a5a7981 */ /* 0x004562000c1e1900 */
[----:B------:R-:W-:Y:S05]  /*1200*/  BRA `(.L_x_15) ;  /* 0x0000000000087947 */ /* 0x000fea0003800000 */
.L_x_16:
[----:B------:R-:W-:Y:S02]  /*1210*/  ULDC UR4, c[0x0][0x584] ;  /* 0x0001610000047ab9 */ /* 0x000fe40000000800 */
[----:B------:R-:W-:-:S07]  /*1220*/  IMAD.U32 R90, RZ, RZ, UR4 ;  /* 0x00000004ff5a7e24 */ /* 0x000fce000f8e00ff */
.L_x_15:
[----:B------:R-:W-:-:S13]  /*1230*/  LOP3.LUT P0, RZ, R3, 0xff, RZ, 0xc0, !PT ;  /* 0x000000ff03ff7812 */ /* 0x000fda000780c0ff */
[----:B------:R-:W-:Y:S05]  /*1240*/  @!P0 EXIT ;  /* 0x000000000000894d */ /* 0x000fea0003800000 */
[----:B------:R-:W3:Y:S01]  /*1250*/  LDC R93, c[0x0][0x658] ;  /* 0x00019600ff5d7b82 */ /* 0x000ee20000000800 */
[----:B------:R-:W-:Y:S01]  /*1260*/  LOP3.LUT R7, R7, 0x1, RZ, 0xc0, !PT ;  /* 0x0000000107077812 */ /* 0x000fe200078ec0ff */
[----:B------:R-:W-:Y:S01]  /*1270*/  ULDC.64 UR6, c[0x0][0x288] ;  /* 0x0000a20000067ab9 */ /* 0x000fe20000000a00 */
[----:B------:R-:W-:Y:S01]  /*1280*/  SHF.R.U32.HI R3, RZ, 0x2, R95 ;  /* 0x00000002ff037819 */ /* 0x000fe2000001165f */
[----:B------:R-:W-:Y:S01]  /*1290*/  UIADD3 UR4, UR7, 0x3f, URZ ;  /* 0x0000003f07047890 */ /* 0x000fe2000fffe03f */
[----:B------:R-:W-:Y:S01]  /*12a0*/  SHF.R.U32.HI R0, RZ, 0x1, R0 ;  /* 0x00000001ff007819 */ /* 0x000fe20000011600 */
[----:B------:R-:W-:Y:S01]  /*12b0*/  IMAD.SHL.U32 R88, R7, 0x40, RZ ;  /* 0x0000004007587824 */ /* 0x000fe200078e00ff */
[----:B------:R-:W-:Y:S01]  /*12c0*/  LOP3.LUT R3, R3, 0x7, RZ, 0xc0, !PT ;  /* 0x0000000703037812 */ /* 0x000fe200078ec0ff */
[----:B------:R-:W4:Y:S01]  /*12d0*/  LDC.64 R8, c[0x0][0x5c8] ;  /* 0x00017200ff087b82 */ /* 0x000f220000000a00 */
[----:B------:R-:W-:Y:S01]  /*12e0*/  USHF.R.S32.HI UR5, URZ, 0x1f, UR4 ;  /* 0x0000001f3f057899 */ /* 0x000fe20008011404 */
[----:B------:R-:W-:Y:S01]  /*12f0*/  LOP3.LUT R0, R0, 0x30, RZ, 0xc0, !PT ;  /* 0x0000003000007812 */ /* 0x000fe200078ec0ff */
[----:B------:R-:W-:Y:S01]  /*1300*/  IMAD.MOV.U32 R6, RZ, RZ, 0x1 ;  /* 0x00000001ff067424 */ /* 0x000fe200078e00ff */
[--C-:B------:R-:W-:Y:S01]  /*1310*/  LOP3.LUT R88, R88, 0x40, R3.reuse, 0xe2, !PT ;  /* 0x0000004058587812 */ /* 0x100fe200078ee203 */
[----:B------:R-:W-:Y:S01]  /*1320*/  ULEA.HI UR5, UR5, UR4, URZ, 0x6 ;  /* 0x0000000405057291 */ /* 0x000fe2000f8f303f */
[-C--:B01----:R-:W-:Y:S01]  /*1330*/  IADD3 R4, RZ, -R0.reuse, -R3 ;  /* 0x80000000ff047210 */ /* 0x083fe20007ffe803 */
[----:B------:R-:W-:Y:S01]  /*1340*/  IMAD.U32 R5, RZ, RZ, UR6 ;  /* 0x00000006ff057e24 */ /* 0x000fe2000f8e00ff */
[----:B------:R-:W0:Y:S01]  /*1350*/  LDC R97, c[0x0][0x600] ;  /* 0x00018000ff617b82 */ /* 0x000e220000000800 */
[----:B------:R-:W-:Y:S01]  /*1360*/  LOP3.LUT R88, R88, R0, RZ, 0xfc, !PT ;  /* 0x0000000058587212 */ /* 0x000fe200078efcff */
[----:B------:R-:W-:Y:S01]  /*1370*/  IMAD.MOV.U32 R0, RZ, RZ, -0x1 ;  /* 0xffffffffff007424 */ /* 0x000fe200078e00ff */
[----:B------:R-:W-:Y:S01]  /*1380*/  USHF.R.S32.HI UR43, URZ, 0x6, UR5 ;  /* 0x000000063f2b7899 */ /* 0x000fe20008011405 */
[----:B------:R-:W-:Y:S01]  /*1390*/  LOP3.LUT R94, R95, 0x3, RZ, 0xc0, !PT ;  /* 0x000000035f5e7812 */ /* 0x000fe200078ec0ff */
[----:B------:R-:W-:Y:S01]  /*13a0*/  IMAD R4, R7, -0x40, R4 ;  /* 0xffffffc007047824 */ /* 0x000fe200078e0204 */
[C---:B------:R-:W-:Y:S01]  /*13b0*/  LOP3.LUT R96, R95.reuse, 0x80, RZ, 0xc0, !PT ;  /* 0x000000805f607812 */ /* 0x040fe200078ec0ff */
[----:B------:R-:W-:Y:S01]  /*13c0*/  UISETP.LT.AND UP0, UPT, UR43, 0x1, UPT ;  /* 0x000000012b00788c */ /* 0x000fe2000bf01270 */
[-C--:B---3--:R-:W-:Y:S01]  /*13d0*/  SHF.L.U32 R0, R0, R93.reuse, RZ ;  /* 0x0000005d00007219 */ /* 0x088fe200000006ff */
[----:B------:R-:W-:Y:S01]  /*13e0*/  ULDC UR4, c[0x0][0x284] ;  /* 0x0000a10000047ab9 */ /* 0x000fe20000000800 */
[----:B------:R-:W-:Y:S01]  /*13f0*/  IMAD R94, R94, -0x2, R5 ;  /* 0xfffffffe5e5e7824 */ /* 0x000fe200078e0205 */
[----:B------:R-:W-:Y:S01]  /*1400*/  USEL UR44, UR43, 0x1, UP0 ;  /* 0x000000012b2c7887 */ /* 0x000fe20008000000 */
[----:B------:R-:W-:Y:S01]  /*1410*/  SHF.L.U32 R93, R6, R93, RZ ;  /* 0x0000005d065d7219 */ /* 0x000fe200000006ff */
[----:B------:R-:W-:Y:S01]  /*1420*/  IMAD.SHL.U32 R95, R95, 0x2, RZ ;  /* 0x000000025f5f7824 */ /* 0x000fe200078e00ff */
[----:B------:R-:W-:Y:S01]  /*1430*/  LOP3.LUT R102, R18, 0x1, RZ, 0xfc, !PT ;  /* 0x0000000112667812 */ /* 0x000fe200078efcff */
[----:B------:R-:W-:Y:S01]  /*1440*/  VIADD R99, R4, UR4 ;  /* 0x0000000404637c36 */ /* 0x000fe20008000000 */
[C---:B----4-:R-:W-:Y:S01]  /*1450*/  SHF.L.U64.HI R92, R8.reuse, 0x3, R9 ;  /* 0x00000003085c7819 */ /* 0x050fe20000010209 */
[----:B--2---:R-:W-:Y:S01]  /*1460*/  IMAD.SHL.U32 R91, R8, 0x8, RZ ;  /* 0x00000008085b7824 */ /* 0x004fe200078e00ff */
[----:B------:R-:W-:Y:S01]  /*1470*/  SHF.R.U32.HI R96, RZ, 0x7, R96 ;  /* 0x00000007ff607819 */ /* 0x000fe20000011660 */
[----:B------:R-:W-:Y:S01]  /*1480*/  IMAD.MOV.U32 R89, RZ, RZ, RZ ;  /* 0x000000ffff597224 */ /* 0x000fe200078e00ff */
[----:B------:R-:W-:Y:S01]  /*1490*/  LOP3.LUT R98, RZ, R0, RZ, 0x33, !PT ;  /* 0x00000000ff627212 */ /* 0x000fe200078e33ff */
[----:B------:R-:W-:Y:S01]  /*14a0*/  UIADD3 UR44, UR43, -UR44, URZ ;  /* 0x8000002c2b2c7290 */ /* 0x000fe2000fffe03f */
[----:B------:R-:W-:Y:S01]  /*14b0*/  UMOV UR40, URZ ;  /* 0x0000003f00287c82 */ /* 0x000fe20008000000 */
[----:B0-----:R-:W-:Y:S01]  /*14c0*/  VIADD R97, R97, 0xffffffff ;  /* 0xffffffff61617836 */ /* 0x001fe20000000000 */
[----:B------:R-:W-:-:S09]  /*14d0*/  UMOV UR41, URZ ;  /* 0x0000003f00297c82 */ /* 0x000fd20008000000 */
.L_x_162:
[----:B0-----:R-:W0:Y:S01]  /*14e0*/  SHFL.IDX PT, R0, R96, RZ, 0x1f ;  /* 0x00001fff60007589 */ /* 0x001e2200000e0000 */
[----:B-1----:R-:W1:Y:S01]  /*14f0*/  S2UR UR7, SR_CgaCtaId ;  /* 0x00000000000779c3 */ /* 0x002e620000008800 */
[----:B------:R-:W-:Y:S01]  /*1500*/  UMOV UR6, 0x400 ;  /* 0x0000040000067882 */ /* 0x000fe20000000000 */
[----:B0-----:R-:W-:Y:S01]  /*1510*/  R2UR UR4, R0 ;  /* 0x00000000000472ca */ /* 0x001fe200000e0000 */
[----:B-1----:R-:W-:-:S12]  /*1520*/  ULEA UR6, UR7, UR6, 0x18 ;  /* 0x0000000607067291 */ /* 0x002fd8000f8ec03f */
[----:B------:R-:W-:-:S04]  /*1530*/  ULEA.HI UR5, UR4, UR4, URZ, 0x1 ;  /* 0x0000000404057291 */ /* 0x000fc8000f8f083f */
[----:B------:R-:W-:-:S04]  /*1540*/  ULOP3.LUT UR5, UR5, 0x7fffe, URZ, 0xc0, !UPT ;  /* 0x0007fffe05057892 */ /* 0x000fc8000f8ec03f */
[----:B------:R-:W-:-:S03]  /*1550*/  UIADD3 UR5, UR4, -UR5, URZ ;  /* 0x8000000504057290 */ /* 0x000fc6000fffe03f */
[----:B------:R-:W-:Y:S01]  /*1560*/  ULDC UR4, c[0x0][0x28c] ;  /* 0x0000a30000047ab9 */ /* 0x000fe20000000800 */
[----:B------:R-:W-:Y:S01]  /*1570*/  ULEA UR5, UR5, UR6, 0xd ;  /* 0x0000000605057291 */ /* 0x000fe2000f8e683f */
[----:B------:R-:W-:-:S03]  /*1580*/  ISETP.LT.AND P0, PT, RZ, UR4, PT ;  /* 0x00000004ff007c0c */ /* 0x000fc6000bf01270 */
[----:B------:R-:W-:-:S04]  /*1590*/  UIADD3 UR5, UR5, 0x180, URZ ;  /* 0x0000018005057890 */ /* 0x000fc8000fffe03f */
[----:B------:R-:W-:-:S04]  /*15a0*/  USHF.R.U32.HI UR5, URZ, 0x4, UR5 ;  /* 0x000000043f057899 */ /* 0x000fc80008011605 */
[----:B------:R-:W-:-:S04]  /*15b0*/  ULOP3.LUT UR5, UR5, 0x3fff, URZ, 0xc0, !UPT ;  /* 0x00003fff05057892 */ /* 0x000fc8000f8ec03f */
[----:B------:R-:W-:Y:S01]  /*15c0*/  ULOP3.LUT UR45, UR5, 0x10000, URZ, 0xfc, !UPT ;  /* 0x00010000052d7892 */ /* 0x000fe2000f8efc3f */
[----:B--2345:R-:W-:Y:S11]  /*15d0*/  @P0 BRA `(.L_x_17) ;  /* 0x0000000000400947 */ /* 0x03cff60003800000 */
[----:B------:R-:W-:Y:S01]  /*15e0*/  MOV R0, 0x0 ;  /* 0x0000000000007802 */ /* 0x000fe20000000f00 */
[----:B------:R-:W-:Y:S01]  /*15f0*/  ULDC.64 UR4, c[0x4][0x68] ;  /* 0x01001a0000047ab9 */ /* 0x000fe20000000a00 */
[----:B------:R-:W-:Y:S01]  /*1600*/  ULDC.64 UR6, c[0x4][0x8] ;  /* 0x0100020000067ab9 */ /* 0x000fe20000000a00 */
[----:B------:R-:W-:Y:S01]  /*1610*/  IMAD.U32 R4, RZ, RZ, UR4 ;  /* 0x00000004ff047e24 */ /* 0x000fe2000f8e00ff */
[----:B------:R0:W1:Y:S01]  /*1620*/  LDC.64 R14, c[0x4][R0] ;  /* 0x01000000000e7b82 */ /* 0x0000620000000a00 */
[----:B------:R-:W-:Y:S01]  /*1630*/  IMAD.U32 R5, RZ, RZ, UR5 ;  /* 0x00000005ff057e24 */ /* 0x000fe2000f8e00ff */
[----:B------:R-:W-:Y:S01]  /*1640*/  ULDC.64 UR4, c[0x4][0x70] ;  /* 0x01001c0000047ab9 */ /* 0x000fe20000000a00 */
[----:B------:R-:W-:Y:S02]  /*1650*/  IMAD.U32 R10, RZ, RZ, UR6 ;  /* 0x00000006ff0a7e24 */ /* 0x000fe4000f8e00ff */
[----:B------:R-:W-:Y:S02]  /*1660*/  IMAD.U32 R6, RZ, RZ, UR4 ;  /* 0x00000004ff067e24 */ /* 0x000fe4000f8e00ff */
[----:B------:R-:W-:-:S02]  /*1670*/  IMAD.U32 R7, RZ, RZ, UR5 ;  /* 0x00000005ff077e24 */ /* 0x000fc4000f8e00ff */
[----:B------:R-:W-:Y:S02]  /*1680*/  IMAD.U32 R11, RZ, RZ, UR7 ;  /* 0x00000007ff0b7e24 */ /* 0x000fe4000f8e00ff */
[----:B------:R-:W-:Y:S02]  /*1690*/  IMAD.MOV.U32 R8, RZ, RZ, 0x1e1 ;  /* 0x000001e1ff087424 */ /* 0x000fe400078e00ff */
[----:B------:R-:W-:Y:S02]  /*16a0*/  IMAD.MOV.U32 R12, RZ, RZ, 0x1 ;  /* 0x00000001ff0c7424 */ /* 0x000fe400078e00ff */
[----:B0-----:R-:W-:-:S07]  /*16b0*/  IMAD.MOV.U32 R13, RZ, RZ, RZ ;  /* 0x000000ffff0d7224 */ /* 0x001fce00078e00ff */
[----:B------:R-:W-:-:S07]  /*16c0*/  LEPC R20, `(.L_x_17) ;  /* 0x000000001014794e */ /* 0x000fce0000000000 */
[----:B-1---5:R-:W-:Y:S05]  /*16d0*/  CALL.ABS.NOINC R14 ;  /* 0x000000000e007343 */ /* 0x022fea0003c00000 */
.L_x_17:
[----:B------:R-:W-:-:S13]  /*16e0*/  ISETP.NE.AND P0, PT, R102, 0x3, PT ;  /* 0x000000036600780c */ /* 0x000fda0003f05270 */
[----:B------:R-:W-:Y:S05]  /*16f0*/  @!P0 BRA `(.L_x_18) ;  /* 0x0000000000048947 */ /* 0x000fea0003800000 */
[----:B------:R-:W-:Y:S01]  /*1700*/  BPT.TRAP 0x1 ;  /* 0x000000040000795c */ /* 0x000fe20000300000 */
.L_x_18:
[----:B------:R-:W0:Y:S01]  /*1710*/  S2UR UR5, SR_CgaCtaId ;  /* 0x00000000000579c3 */ /* 0x000e220000008800 */
[----:B------:R-:W-:Y:S01]  /*1720*/  UMOV UR4, 0x400 ;  /* 0x0000040000047882 */ /* 0x000fe20000000000 */
[----:B------:R-:W-:Y:S02]  /*1730*/  IMAD.U32 R0, RZ, RZ, UR40 ;  /* 0x00000028ff007e24 */ /* 0x000fe4000f8e00ff */
[----:B------:R-:W-:-:S03]  /*1740*/  IMAD.U32 R3, RZ, RZ, UR41 ;  /* 0x00000029ff037e24 */ /* 0x000fc6000f8e00ff */
[----:B------:R-:W-:Y:S01]  /*1750*/  SHF.L.U32 R0, R0, 0x1f, RZ ;  /* 0x0000001f00007819 */ /* 0x000fe200000006ff */
[----:B0-----:R-:W-:-:S06]  /*1760*/  ULEA UR4, UR5, UR4, 0x18 ;  /* 0x0000000405047291 */ /* 0x001fcc000f8ec03f */
[----:B------:R-:W-:-:S04]  /*1770*/  IMAD.U32 R6, RZ, RZ, UR4 ;  /* 0x00000004ff067e24 */ /* 0x000fc8000f8e00ff */
[----:B------:R-:W-:-:S04]  /*1780*/  IMAD R3, R3, 0x8, R6 ;  /* 0x0000000803037824 */ /* 0x000fc800078e0206 */
[----:B------:R0:W1:Y:S01]  /*1790*/  SYNCS.PHASECHK.TRANS64.TRYWAIT P1, [R3+URZ], R0 ;  /* 0x00000000030075a7 */ /* 0x000062000802017f */
[----:B------:R-:W-:Y:S05]  /*17a0*/  @!P0 BRA `(.L_x_19) ;  /* 0x0000000000048947 */ /* 0x000fea0003800000 */
[----:B------:R-:W-:Y:S01]  /*17b0*/  BPT.TRAP 0x1 ;  /* 0x000000040000795c */ /* 0x000fe20000300000 */
.L_x_19:
[----:B------:R-:W-:-:S05]  /*17c0*/  IMAD.U32 R4, RZ, RZ, UR44 ;  /* 0x0000002cff047e24 */ /* 0x000fca000f8e00ff */
[----:B------:R-:W-:Y:S01]  /*17d0*/  ISETP.GE.AND P2, PT, R4, 0x1, PT ;  /* 0x000000010400780c */ /* 0x000fe20003f46270 */
[----:B-1----:R-:W-:-:S12]  /*17e0*/  @P1 BRA `(.L_x_20) ;  /* 0x0000000000081947 */ /* 0x002fd80003800000 */
[----:B------:R-:W1:Y:S02]  /*17f0*/  SYNCS.PHASECHK.TRANS64.TRYWAIT P1, [R3+URZ], R0 ;  /* 0x00000000030075a7 */ /* 0x000e64000802017f */
[----:B-1----:R-:W-:Y:S05]  /*1800*/  @!P1 BRA `(.L_x_21) ;  /* 0x0000006800149947 */ /* 0x002fea0003800000 */
.L_x_20:
[----:B------:R-:W-:Y:S05]  /*1810*/  WARPSYNC.ALL ;  /* 0x0000000000007948 */ /* 0x000fea0003800000 */
[----:B------:R-:W-:Y:S01]  /*1820*/  R2UR UR4, R6 ;  /* 0x00000000060472ca */ /* 0x000fe200000e0000 */
[----:B------:R-:W-:Y:S01]  /*1830*/  ULEA UR5, UR41, UR45, 0xa ;  /* 0x0000002d29057291 */ /* 0x000fe2000f8e503f */
[----:B------:R-:W-:Y:S01]  /*1840*/  WARPGROUP.ARRIVE ;  /* 0x00000000000079c5 */ /* 0x000fe20000000000 */
[----:B------:R-:W-:Y:S01]  /*1850*/  UMOV UR9, 0x40000040 ;  /* 0x4000004000097882 */ /* 0x000fe20000000000 */
[----:B------:R-:W-:-:S04]  /*1860*/  UMOV UR11, 0x40000040 ;  /* 0x40000040000b7882 */ /* 0x000fc80000000000 */
[----:B------:R-:W-:-:S05]  /*1870*/  UMOV UR8, UR5 ;  /* 0x0000000500087c82 */ /* 0x000fca0008000000 */
[----:B------:R-:W-:-:S04]  /*1880*/  UIADD3 UR4, UR4, 0x18180, URZ ;  /* 0x0001818004047890 */ /* 0x000fc8000fffe03f */
[----:B------:R-:W-:-:S04]  /*1890*/  USHF.R.U32.HI UR4, URZ, 0x4, UR4 ;  /* 0x000000043f047899 */ /* 0x000fc80008011604 */
[----:B------:R-:W-:-:S04]  /*18a0*/  ULOP3.LUT UR4, UR4, 0x3fff, URZ, 0xc0, !UPT ;  /* 0x00003fff04047892 */ /* 0x000fc8000f8ec03f */
[----:B------:R-:W-:-:S04]  /*18b0*/  ULOP3.LUT UR4, UR4, 0x10000, URZ, 0xfc, !UPT ;  /* 0x0001000004047892 */ /* 0x000fc8000f8efc3f */
[----:B------:R-:W-:-:S07]  /*18c0*/  ULEA UR6, UR41, UR4, 0xa ;  /* 0x0000000429067291 */ /* 0x000fce000f8e503f */
[----:B------:R-:W-:Y:S02]  /*18d0*/  UMOV UR10, UR6 ;  /* 0x00000006000a7c82 */ /* 0x000fe40008000000 */
[----:B------:R-:W-:Y:S01]  /*18e0*/  HGMMA.64x128x16.F32 R24, gdesc[UR8], RZ, !UPT, gsb0 ;  /* 0x01e00000081879f0 */ /* 0x000fe2000c0008ff */
[----:B------:R-:W-:Y:S02]  /*18f0*/  UIADD3 UR8, UR5, 0x2, URZ ;  /* 0x0000000205087890 */ /* 0x000fe4000fffe03f */
[----:B------:R-:W-:Y:S01]  /*1900*/  UIADD3 UR10, UR6, 0x2, URZ ;  /* 0x00000002060a7890 */ /* 0x000fe2000fffe03f */
[----:B------:R-:W-:Y:S01]  /*1910*/  UMOV UR9, 0x40000040 ;  /* 0x4000004000097882 */ /* 0x000fe20000000000 */
[----:B------:R-:W-:Y:S01]  /*1920*/  UMOV UR11, 0x40000040 ;  /* 0x40000040000b7882 */ /* 0x000fe20000000000 */
[----:B------:R-:W-:Y:S02]  /*1930*/  WARPGROUP.DEPBAR.LE gsb0, 0x0 ;  /* 0x00008000000079c5 */ /* 0x000fe40000010000 */
[----:B------:R-:W-:-:S06]  /*1940*/  WARPGROUP.ARRIVE ;  /* 0x00000000000079c5 */ /* 0x000fcc0000000000 */
[----:B------:R-:W-:Y:S01]  /*1950*/  HGMMA.64x128x16.F32 R24, gdesc[UR8], R24, gsb0 ;  /* 0x01e00000081879f0 */ /* 0x000fe20008000818 */
        /* <DEDUP_REMOVED lines=13> */
[----:B------:R-:W-:Y:S03]  /*1a30*/  HGMMA.64x128x16.F32 R24, gdesc[UR8], R24, gsb0 ;  /* 0x01e00000081879f0 */ /* 0x000fe60008000818 */
[----:B------:R-:W-:Y:S02]  /*1a40*/  WARPGROUP.DEPBAR.LE gsb0, 0x0 ;  /* 0x00008000000079c5 */ /* 0x000fe40000010000 */
[----:B------:R-:W-:Y:S05]  /*1a50*/  @!P2 BRA `(.L_x_22) ;  /* 0x000000040028a947 */ /* 0x000fea0003800000 */
[----:B------:R-:W-:Y:S01]  /*1a60*/  UIADD3 UR5, UR41, 0x1, URZ ;  /* 0x0000000129057890 */ /* 0x000fe2000fffe03f */
[----:B01----:R-:W-:Y:S02]  /*1a70*/  IMAD.U32 R0, RZ, RZ, UR44 ;  /* 0x0000002cff007e24 */ /* 0x003fe4000f8e00ff */
[----:B------:R-:W-:Y:S01]  /*1a80*/  IMAD.U32 R3, RZ, RZ, UR41 ;  /* 0x00000029ff037e24 */ /* 0x000fe2000f8e00ff */
[----:B------:R-:W-:-:S04]  /*1a90*/  UISETP.NE.AND UP0, UPT, UR5, 0x6, UPT ;  /* 0x000000060500788c */ /* 0x000fc8000bf05270 */
[----:B------:R-:W-:Y:S02]  /*1aa0*/  USEL UR6, URZ, 0x1, UP0 ;  /* 0x000000013f067887 */ /* 0x000fe40008000000 */
[----:B------:R-:W-:Y:S02]  /*1ab0*/  USEL UR5, UR5, URZ, UP0 ;  /* 0x0000003f05057287 */ /* 0x000fe40008000000 */
[----:B------:R-:W-:-:S06]  /*1ac0*/  ULOP3.LUT UR6, UR40, UR6, URZ, 0x3c, !UPT ;  /* 0x0000000628067292 */ /* 0x000fcc000f8e3c3f */
[----:B------:R-:W-:-:S07]  /*1ad0*/  IMAD.U32 R7, RZ, RZ, UR6 ;  /* 0x00000006ff077e24 */ /* 0x000fce000f8e00ff */
.L_x_29:
[----:B------:R-:W-:Y:S05]  /*1ae0*/  @!P0 BRA `(.L_x_23) ;  /* 0x0000000000048947 */ /* 0x000fea0003800000 */
[----:B------:R-:W-:Y:S01]  /*1af0*/  BPT.TRAP 0x1 ;  /* 0x000000040000795c */ /* 0x000fe20000300000 */
.L_x_23:
[----:B------:R-:W0:Y:S01]  /*1b00*/  S2UR UR7, SR_CgaCtaId ;  /* 0x00000000000779c3 */ /* 0x000e220000008800 */
[----:B------:R-:W-:Y:S01]  /*1b10*/  UMOV UR6, 0x400 ;  /* 0x0000040000067882 */ /* 0x000fe20000000000 */
[----:B------:R-:W-:Y:S01]  /*1b20*/  IMAD.U32 R5, RZ, RZ, UR5 ;  /* 0x00000005ff057e24 */ /* 0x000fe2000f8e00ff */
[----:B------:R-:W-:Y:S01]  /*1b30*/  SHF.L.U32 R4, R7, 0x1f, RZ ;  /* 0x0000001f07047819 */ /* 0x000fe200000006ff */
[----:B0-----:R-:W-:-:S06]  /*1b40*/  ULEA UR6, UR7, UR6, 0x18 ;  /* 0x0000000607067291 */ /* 0x001fcc000f8ec03f */
[----:B------:R-:W-:-:S04]  /*1b50*/  IMAD.U32 R6, RZ, RZ, UR6 ;  /* 0x00000006ff067e24 */ /* 0x000fc8000f8e00ff */
[----:B------:R-:W-:-:S04]  /*1b60*/  IMAD R5, R5, 0x8, R6 ;  /* 0x0000000805057824 */ /* 0x000fc800078e0206 */
[----:B------:R0:W1:Y:S01]  /*1b70*/  SYNCS.PHASECHK.TRANS64.TRYWAIT P1, [R5+URZ], R4 ;  /* 0x00000004050075a7 */ /* 0x000062000802017f */
[----:B------:R-:W-:Y:S05]  /*1b80*/  @!P0 BRA `(.L_x_24) ;  /* 0x0000000000048947 */ /* 0x000fea0003800000 */
[----:B------:R-:W-:Y:S01]  /*1b90*/  BPT.TRAP 0x1 ;  /* 0x000000040000795c */ /* 0x000fe20000300000 */
.L_x_24:
[----:B-1----:R-:W-:Y:S05]  /*1ba0*/  @P1 BRA `(.L_x_25) ;  /* 0x0000000000081947 */ /* 0x002fea0003800000 */
[----:B------:R-:W1:Y:S02]  /*1bb0*/  SYNCS.PHASECHK.TRANS64.TRYWAIT P1, [R5+URZ], R4 ;  /* 0x00000004050075a7 */ /* 0x000e64000802017f */
[----:B-1----:R-:W-:Y:S05]  /*1bc0*/  @!P1 BRA `(.L_x_26) ;  /* 0x0000006400389947 */ /* 0x002fea0003800000 */
.L_x_25:
[----:B------:R-:W-:Y:S01]  /*1bd0*/  ULEA UR6, UR5, UR45, 0xa ;  /* 0x0000002d05067291 */ /* 0x000fe2000f8e503f */
[----:B------:R-:W-:Y:S01]  /*1be0*/  WARPGROUP.ARRIVE ;  /* 0x00000000000079c5 */ /* 0x000fe20000000000 */
[----:B------:R-:W-:Y:S01]  /*1bf0*/  ULEA UR7, UR5, UR4, 0xa ;  /* 0x0000000405077291 */ /* 0x000fe2000f8e503f */
[----:B------:R-:W-:Y:S01]  /*1c00*/  UMOV UR9, 0x40000040 ;  /* 0x4000004000097882 */ /* 0x000fe20000000000 */
[----:B------:R-:W-:-:S03]  /*1c10*/  UMOV UR11, 0x40000040 ;  /* 0x40000040000b7882 */ /* 0x000fc60000000000 */
[----:B------:R-:W-:Y:S02]  /*1c20*/  UMOV UR8, UR6 ;  /* 0x0000000600087c82 */ /* 0x000fe40008000000 */
[----:B------:R-:W-:Y:S02]  /*1c30*/  UMOV UR10, UR7 ;  /* 0x00000007000a7c82 */ /* 0x000fe40008000000 */
[----:B------:R-:W-:Y:S01]  /*1c40*/  HGMMA.64x128x16.F32 R24, gdesc[UR8], R24, gsb0 ;  /* 0x01e00000081879f0 */ /* 0x000fe20008000818 */
[----:B------:R-:W-:Y:S02]  /*1c50*/  UIADD3 UR8, UR6, 0x2, URZ ;  /* 0x0000000206087890 */ /* 0x000fe4000fffe03f */
[----:B------:R-:W-:Y:S01]  /*1c60*/  UIADD3 UR10, UR7, 0x2, URZ ;  /* 0x00000002070a7890 */ /* 0x000fe2000fffe03f */
[----:B------:R-:W-:Y:S01]  /*1c70*/  UMOV UR9, 0x40000040 ;  /* 0x4000004000097882 */ /* 0x000fe20000000000 */
[----:B------:R-:W-:Y:S01]  /*1c80*/  UMOV UR11, 0x40000040 ;  /* 0x40000040000b7882 */ /* 0x000fe20000000000 */
[----:B------:R-:W-:-:S02]  /*1c90*/  WARPGROUP.DEPBAR.LE gsb0, 0x0 ;  /* 0x00008000000079c5 */ /* 0x000fc40000010000 */
        /* <DEDUP_REMOVED lines=18> */
[----:B------:R-:W-:Y:S01]  /*1dc0*/  BPT.TRAP 0x1 ;  /* 0x000000040000795c */ /* 0x000fe20000300000 */
.L_x_27:
[----:B------:R-:W-:-:S13]  /*1dd0*/  ISETP.NE.AND P1, PT, R22, RZ, PT ;  /* 0x000000ff1600720c */ /* 0x000fda0003f25270 */
[----:B01----:R-:W-:-:S04]  /*1de0*/  @P1 IMAD R4, R3, 0x8, R6 ;  /* 0x0000000803041824 */ /* 0x003fc800078e0206 */
[----:B------:R-:W-:-:S05]  /*1df0*/  @P1 VIADD R4, R4, 0x30 ;  /* 0x0000003004041836 */ /* 0x000fca0000000000 */
[----:B------:R-:W-:-:S04]  /*1e00*/  @P1 PRMT R4, R19, 0x654, R4 ;  /* 0x0000065413041816 */ /* 0x000fc80000000004 */
[----:B------:R0:W-:Y:S01]  /*1e10*/  @P1 SYNCS.ARRIVE.TRANS64.RED.A1T0 RZ, [R4+URZ], RZ ;  /* 0x000000ff04ff19a7 */ /* 0x0001e2000810043f */
[----:B------:R-:W-:-:S13]  /*1e20*/  ISETP.GT.U32.AND P1, PT, R18, 0x1, PT ;  /* 0x000000011200780c */ /* 0x000fda0003f24070 */
[----:B0-----:R-:W-:Y:S05]  /*1e30*/  @P1 BRA `(.L_x_28) ;  /* 0x0000000000041947 */ /* 0x001fea0003800000 */
[----:B------:R-:W-:Y:S01]  /*1e40*/  BPT.TRAP 0x1 ;  /* 0x000000040000795c */ /* 0x000fe20000300000 */
.L_x_28:
[----:B------:R-:W-:Y:S01]  /*1e50*/  UIADD3 UR5, UR5, 0x1, URZ ;  /* 0x0000000105057890 */ /* 0x000fe2000fffe03f */
[C---:B------:R-:W-:Y:S01]  /*1e60*/  ISETP.GT.AND P2, PT, R0.reuse, 0x1, PT ;  /* 0x000000010000780c */ /* 0x040fe20003f44270 */
[----:B------:R-:W-:Y:S02]  /*1e70*/  VIADD R3, R3, 0x1 ;  /* 0x0000000103037836 */ /* 0x000fe40000000000 */
[----:B------:R-:W-:Y:S01]  /*1e80*/  UISETP.NE.AND UP0, UPT, UR5, 0x6, UPT ;  /* 0x000000060500788c */ /* 0x000fe2000bf05270 */
[----:B------:R-:W-:Y:S02]  /*1e90*/  VIADD R0, R0, 0xffffffff ;  /* 0xffffffff00007836 */ /* 0x000fe40000000000 */
[C---:B------:R-:W-:Y:S01]  /*1ea0*/  ISETP.NE.AND P1, PT, R3.reuse, 0x6, PT ;  /* 0x000000060300780c */ /* 0x040fe20003f25270 */
[----:B------:R-:W-:Y:S02]  /*1eb0*/  USEL UR6, URZ, 0x1, UP0 ;  /* 0x000000013f067887 */ /* 0x000fe40008000000 */
[----:B------:R-:W-:Y:S01]  /*1ec0*/  USEL UR5, UR5, URZ, UP0 ;  /* 0x0000003f05057287 */ /* 0x000fe20008000000 */
[----:B------:R-:W-:-:S03]  /*1ed0*/  SEL R3, R3, RZ, P1 ;  /* 0x000000ff03037207 */ /* 0x000fc60000800000 */
[----:B------:R-:W-:Y:S01]  /*1ee0*/  LOP3.LUT R7, R7, UR6, RZ, 0x3c, !PT ;  /* 0x0000000607077c12 */ /* 0x000fe2000f8e3cff */
[----:B------:R-:W-:Y:S07]  /*1ef0*/  @P2 BRA `(.L_x_29) ;  /* 0xfffffff800f82947 */ /* 0x000fee000383ffff */
.L_x_22:
[----:B01----:R-:W0:Y:S02]  /*1f00*/  LDC R0, c[0x0][0x28c] ;  /* 0x0000a300ff007b82 */ /* 0x003e240000000800 */
[----:B0-----:R-:W-:-:S13]  /*1f10*/  ISETP.GE.AND P1, PT, R0, 0x1, PT ;  /* 0x000000010000780c */ /* 0x001fda0003f26270 */
[----:B------:R-:W-:Y:S05]  /*1f20*/  @!P1 BRA `(.L_x_30) ;  /* 0x0000000000449947 */ /* 0x000fea0003800000 */
[----:B------:R-:W-:Y:S05]  /*1f30*/  @!P0 BRA `(.L_x_31) ;  /* 0x0000000000048947 */ /* 0x000fea0003800000 */
[----:B------:R-:W-:Y:S01]  /*1f40*/  BPT.TRAP 0x1 ;  /* 0x000000040000795c */ /* 0x000fe20000300000 */
.L_x_31:
[----:B------:R-:W-:-:S13]  /*1f50*/  ISETP.NE.AND P0, PT, R22, RZ, PT ;  /* 0x000000ff1600720c */ /* 0x000fda0003f05270 */
[----:B------:R-:W-:-:S05]  /*1f60*/  VOTEU.ANY UP0, P0 ;  /* 0x00000000003f7886 */ /* 0x000fca0000000100 */
[----:B------:R-:W-:-:S06]  /*1f70*/  @UP0 UIADD3 UR4, UR44, UR41, URZ ;  /* 0x000000292c040290 */ /* 0x000fcc000fffe03f */
[----:B------:R-:W-:Y:S02]  /*1f80*/  IMAD.U32 R4, RZ, RZ, UR4 ;  /* 0x00000004ff047e24 */ /* 0x000fe4000f8e00ff */
[----:B------:R-:W-:Y:S02]  /*1f90*/  IMAD.U32 R3, RZ, RZ, UR4 ;  /* 0x00000004ff037e24 */ /* 0x000fe4000f8e00ff */
[----:B------:R-:W-:-:S05]  /*1fa0*/  @P0 IMAD.WIDE.U32 R4, R4, -0x55555555, RZ ;  /* 0xaaaaaaab04040825 */ /* 0x000fca00078e00ff */
[----:B------:R-:W-:-:S05]  /*1fb0*/  @P0 SHF.R.U32.HI R0, RZ, 0x2, R5 ;  /* 0x00000002ff000819 */ /* 0x000fca0000011605 */
[----:B------:R-:W-:-:S04]  /*1fc0*/  @P0 IMAD R0, R0, -0x6, R3 ;  /* 0xfffffffa00000824 */ /* 0x000fc800078e0203 */
[----:B------:R-:W-:-:S04]  /*1fd0*/  @P0 IMAD R0, R0, 0x8, R6 ;  /* 0x0000000800000824 */ /* 0x000fc800078e0206 */
[----:B------:R-:W-:-:S05]  /*1fe0*/  @P0 VIADD R0, R0, 0x30 ;  /* 0x0000003000000836 */ /* 0x000fca0000000000 */
[----:B------:R-:W-:-:S04]  /*1ff0*/  @P0 PRMT R0, R19, 0x654, R0 ;  /* 0x0000065413000816 */ /* 0x000fc80000000000 */
[----:B------:R0:W-:Y:S01]  /*2000*/  @P0 SYNCS.ARRIVE.TRANS64.RED.A1T0 RZ, [R0+URZ], RZ ;  /* 0x000000ff00ff09a7 */ /* 0x0001e2000810043f */
[----:B------:R-:W-:-:S13]  /*2010*/  ISETP.GT.U32.AND P0, PT, R18, 0x1, PT ;  /* 0x000000011200780c */ /* 0x000fda0003f04070 */
[----:B0-----:R-:W-:Y:S05]  /*2020*/  @P0 BRA `(.L_x_30) ;  /* 0x0000000000040947 */ /* 0x001fea0003800000 */
[----:B------:R-:W-:Y:S01]  /*2030*/  BPT.TRAP 0x1 ;  /* 0x000000040000795c */ /* 0x000fe20000300000 */
.L_x_30:
[----:B------:R-:W-:Y:S01]  /*2040*/  IMAD.SHL.U32 R100, R100, 0x80, RZ ;  /* 0x0000008064647824 */ /* 0x000fe200078e00ff */
[----:B------:R-:W-:Y:S01]  /*2050*/  UIADD3 UR41, UR43, UR41, URZ ;  /* 0x000000292b297290 */ /* 0x000fe2000fffe03f */
[----:B------:R-:W-:Y:S01]  /*2060*/  SHF.R.S32.HI R11, RZ, 0x1f, R101 ;  /* 0x0000001fff0b7819 */ /* 0x000fe20000011465 */
[----:B------:R-:W-:Y:S01]  /*2070*/  UISETP.GE.U32.AND UP1, UPT, UR43, 0x6, UPT ;  /* 0x000000062b00788c */ /* 0x000fe2000bf26070 */
[----:B------:R-:W-:Y:S01]  /*2080*/  IMAD.SHL.U32 R6, R103, 0x80, RZ ;  /* 0x0000008067067824 */ /* 0x000fe200078e00ff */
[----:B------:R-:W-:Y:S01]  /*2090*/  ULDC UR7, c[0x0][0x288] ;  /* 0x0000a20000077ab9 */ /* 0x000fe20000000800 */
[C---:B------:R-:W-:Y:S01]  /*20a0*/  LOP3.LUT R8, R100.reuse, 0x6, R95, 0xf8, !PT ;  /* 0x0000000664087812 */ /* 0x040fe200078ef85f */
[----:B------:R-:W-:Y:S01]  /*20b0*/  UISETP.GT.U32.AND UP0, UPT, UR41, 0x5, UPT ;  /* 0x000000052900788c */ /* 0x000fe2000bf04070 */
[----:B------:R-:W-:Y:S01]  /*20c0*/  ISETP.GE.AND P0, PT, R100, UR7, PT ;  /* 0x0000000764007c0c */ /* 0x000fe2000bf06270 */
[----:B------:R-:W-:Y:S01]  /*20d0*/  ULDC.64 UR4, c[0x0][0x5d0] ;  /* 0x0001740000047ab9 */ /* 0x000fe20000000a00 */
[--C-:B------:R-:W-:Y:S01]  /*20e0*/  SHF.R.S32.HI R9, RZ, 0x1f, R8.reuse ;  /* 0x0000001fff097819 */ /* 0x100fe20000011408 */
[----:B------:R-:W-:Y:S01]  /*20f0*/  ULDC UR10, c[0x0][0x284] ;  /* 0x0000a100000a7ab9 */ /* 0x000fe20000000800 */
[----:B------:R-:W-:Y:S01]  /*2100*/  IMAD R0, R11, UR4, RZ ;  /* 0x000000040b007c24 */ /* 0x000fe2000f8e02ff */
[----:B------:R-:W-:Y:S01]  /*2110*/  UISETP.LT.U32.AND UP0, UPT, UR43, 0x6, UP0 ;  /* 0x000000062b00788c */ /* 0x000fe20008701070 */
[----:B------:R-:W-:Y:S01]  /*2120*/  ISETP.GE.OR P0, PT, R6, UR10, P0 ;  /* 0x0000000a06007c0c */ /* 0x000fe20008706670 */
[----:B------:R-:W-:Y:S01]  /*2130*/  IMAD.WIDE.U32 R4, R101, UR4, R8 ;  /* 0x0000000465047c25 */ /* 0x000fe2000f8e0008 */
[----:B------:R-:W-:Y:S01]  /*2140*/  ULDC.64 UR8, c[0x0][0x5c8] ;  /* 0x0001720000087ab9 */ /* 0x000fe20000000a00 */
[----:B------:R-:W-:-:S02]  /*2150*/  USEL UR6, URZ, 0x1, !UP0 ;  /* 0x000000013f067887 */ /* 0x000fc4000c000000 */
[----:B------:R-:W-:Y:S01]  /*2160*/  IMAD R3, R101, UR5, R0 ;  /* 0x0000000565037c24 */ /* 0x000fe2000f8e0200 */
[----:B------:R-:W-:Y:S01]  /*2170*/  @UP1 UIMAD.WIDE.U32 UR4, UR41, -0x55555555, URZ ;  /* 0xaaaaaaab290418a5 */ /* 0x000fe2000f8e003f */
[----:B------:R-:W-:Y:S01]  /*2180*/  IMAD.WIDE R104, R103, 0x80, R88 ;  /* 0x0000008067687825 */ /* 0x000fe200078e0258 */
[----:B------:R-:W-:Y:S02]  /*2190*/  ULOP3.LUT UR40, UR40, UR6, URZ, 0x3c, !UPT ;  /* 0x0000000628287292 */ /* 0x000fe4000f8e3c3f */
[----:B------:R-:W-:Y:S01]  /*21a0*/  @UP1 USHF.R.U32.HI UR4, URZ, 0x2, UR5 ;  /* 0x000000023f041899 */ /* 0x000fe20008011605 */
[----:B------:R-:W-:Y:S02]  /*21b0*/  IMAD.IADD R5, R5, 0x1, R3 ;  /* 0x0000000105057824 */ /* 0x000fe400078e0203 */
[----:B------:R-:W-:Y:S01]  /*21c0*/  IMAD R3, R105, UR8, RZ ;  /* 0x0000000869037c24 */ /* 0x000fe2000f8e02ff */
[----:B------:R-:W-:Y:S01]  /*21d0*/  @UP1 ULOP3.LUT UR40, UR40, 0x1, UR4, 0x78, !UPT ;  /* 0x0000000128281892 */ /* 0x000fe2000f8e7804 */
[----:B------:R-:W-:-:S04]  /*21e0*/  IMAD.WIDE.U32 R106, R104, UR8, R4 ;  /* 0x00000008686a7c25 */ /* 0x000fc8000f8e0004 */
[----:B------:R-:W-:Y:S02]  /*21f0*/  IMAD R7, R104, UR9, R3 ;  /* 0x0000000968077c24 */ /* 0x000fe4000f8e0203 */
[----:B------:R-:W-:Y:S01]  /*2200*/  IMAD.MOV.U32 R0, RZ, RZ, -0x1 ;  /* 0xffffffffff007424 */ /* 0x000fe200078e00ff */
[----:B------:R-:W-:Y:S06]  /*2210*/  @P0 BRA `(.L_x_32) ;  /* 0x00000040001c0947 */ /* 0x000fec0003800000 */
[----:B-----5:R-:W-:Y:S01]  /*2220*/  FSETP.NEU.AND P0, PT, R90, RZ, PT ;  /* 0x000000ff5a00720b */ /* 0x020fe20003f0d000 */
[----:B------:R-:W-:Y:S01]  /*2230*/  IMAD.IADD R4, R94, 0x1, -R100 ;  /* 0x000000015e047824 */ /* 0x000fe200078e0a64 */
[----:B------:R-:W-:Y:S01]  /*2240*/  BSSY B0, `(.L_x_32) ;  /* 0x0000404000007945 */ /* 0x000fe20003800000 */
[----:B------:R-:W-:Y:S02]  /*2250*/  IMAD.IADD R3, R99, 0x1, -R6 ;  /* 0x0000000163037824 */ /* 0x000fe400078e0a06 */
[----:B------:R-:W-:Y:S01]  /*2260*/  IMAD.IADD R103, R107, 0x1, R7 ;  /* 0x000000016b677824 */ /* 0x000fe200078e0207 */
[----:B------:R-:W-:-:S04]  /*2270*/  ISETP.GT.AND P2, PT, R4, RZ, PT ;  /* 0x000000ff0400720c */ /* 0x000fc80003f44270 */
[----:B------:R-:W-:-:S03]  /*2280*/  ISETP.GT.AND P1, PT, R3, RZ, P2 ;  /* 0x000000ff0300720c */ /* 0x000fc60001724270 */
[----:B------:R-:W-:Y:S10]  /*2290*/  @!P0 BRA `(.L_x_33) ;  /* 0x0000002c00288947 */ /* 0x000ff40003800000 */
[----:B------:R-:W0:Y:S01]  /*22a0*/  LDC.64 R110, c[0x0][0x5b8] ;  /* 0x00016e00ff6e7b82 */ /* 0x000e220000000a00 */
[----:B------:R-:W-:-:S07]  /*22b0*/  ULDC.64 UR4, c[0x0][0x5c0] ;  /* 0x0001700000047ab9 */ /* 0x000fce0000000a00 */
[----:B------:R-:W1:Y:S08]  /*22c0*/  LDC.64 R112, c[0x0][0x5b0] ;  /* 0x00016c00ff707b82 */ /* 0x000e700000000a00 */
[----:B------:R-:W2:Y:S01]  /*22d0*/  LDC.64 R114, c[0x0][0x5a8] ;  /* 0x00016a00ff727b82 */ /* 0x000ea20000000a00 */
[-C--:B0-----:R-:W-:Y:S02]  /*22e0*/  IMAD R6, R11, R110.reuse, RZ ;  /* 0x0000006e0b067224 */ /* 0x081fe400078e02ff */
[----:B------:R-:W-:-:S04]  /*22f0*/  IMAD.WIDE.U32 R108, R101, R110, R8 ;  /* 0x0000006e656c7225 */ /* 0x000fc800078e0008 */
[----:B------:R-:W-:Y:S02]  /*2300*/  IMAD R107, R101, R111, R6 ;  /* 0x0000006f656b7224 */ /* 0x000fe400078e0206 */
[-C--:B-1----:R-:W-:Y:S02]  /*2310*/  IMAD R5, R105, R112.reuse, RZ ;  /* 0x0000007069057224 */ /* 0x082fe400078e02ff */
[----:B------:R-:W-:Y:S02]  /*2320*/  IMAD.IADD R13, R109, 0x1, R107 ;  /* 0x000000016d0d7824 */ /* 0x000fe400078e026b */
[----:B------:R-:W-:Y:S02]  /*2330*/  IMAD.MOV.U32 R12, RZ, RZ, R108 ;  /* 0x000000ffff0c7224 */ /* 0x000fe400078e006c */
[C---:B------:R-:W-:Y:S02]  /*2340*/  IMAD R111, R104.reuse, R113, R5 ;  /* 0x00000071686f7224 */ /* 0x040fe400078e0205 */
[----:B------:R-:W-:-:S04]  /*2350*/  IMAD.WIDE.U32 R6, R104, R112, R12 ;  /* 0x0000007068067225 */ /* 0x000fc800078e000c */
[----:B------:R-:W-:Y:S01]  /*2360*/  IMAD.IADD R5, R7, 0x1, R111 ;  /* 0x0000000107057824 */ /* 0x000fe200078e026f */
[----:B--2---:R-:W-:-:S04]  /*2370*/  LEA R14, P0, R6, R114, 0x1 ;  /* 0x00000072060e7211 */ /* 0x004fc800078008ff */
[----:B------:R-:W-:-:S05]  /*2380*/  LEA.HI.X R15, R6, R115, R5, 0x1, P0 ;  /* 0x00000073060f7211 */ /* 0x000fca00000f0c05 */
[----:B------:R0:W2:Y:S01]  /*2390*/  @P1 LDG.E.LTC128B.U16 R5, desc[UR38][R14.64] ;  /* 0x000000260e051981 */ /* 0x0000a2000c1e1520 */
[----:B------:R-:W-:Y:S01]  /*23a0*/  LEA R10, P0, R106, UR4, 0x1 ;  /* 0x000000046a0a7c11 */ /* 0x000fe2000f8008ff */
[----:B------:R-:W-:Y:S01]  /*23b0*/  IMAD.WIDE.U32 R6, R104, R112, R8 ;  /* 0x0000007068067225 */ /* 0x000fe200078e0008 */
[----:B------:R-:W-:Y:S03]  /*23c0*/  BSSY B1, `(.L_x_34) ;  /* 0x0000012000017945 */ /* 0x000fe60003800000 */
[----:B------:R-:W-:Y:S02]  /*23d0*/  IMAD.IADD R7, R111, 0x1, R7 ;  /* 0x000000016f077824 */ /* 0x000fe400078e0207 */
[----:B------:R-:W-:Y:S01]  /*23e0*/  IMAD.WIDE.U32 R20, R101, R110, R6 ;  /* 0x0000006e65147225 */ /* 0x000fe200078e0006 */
[----:B0-----:R-:W-:-:S03]  /*23f0*/  SHF.L.U64.HI R15, R112, 0x3, R113 ;  /* 0x00000003700f7819 */ /* 0x001fc60000010271 */
[----:B------:R-:W-:Y:S01]  /*2400*/  IMAD.IADD R7, R107, 0x1, R21 ;  /* 0x000000016b077824 */ /* 0x000fe200078e0215 */
[----:B------:R-:W-:Y:S01]  /*2410*/  LEA R6, P4, R20, R114, 0x1 ;  /* 0x0000007214067211 */ /* 0x000fe200078808ff */
[----:B------:R-:W-:-:S03]  /*2420*/  IMAD.SHL.U32 R14, R112, 0x8, RZ ;  /* 0x00000008700e7824 */ /* 0x000fc600078e00ff */
[----:B------:R-:W-:Y:S01]  /*2430*/  LEA.HI.X R7, R20, R115, R7, 0x1, P4 ;  /* 0x0000007314077211 */ /* 0x000fe200020f0c07 */
[----:B--2---:R-:W-:-:S05]  /*2440*/  HADD2.F32 R11, -RZ, R5.H0_H0 ;  /* 0x20000005ff0b7230 */ /* 0x004fca0000004100 */
[----:B------:R-:W-:-:S04]  /*2450*/  FMUL R11, R11, R90 ;  /* 0x0000005a0b0b7220 */ /* 0x000fc80000400000 */
[----:B------:R-:W-:Y:S01]  /*2460*/  FFMA R24, R24, R23, R11 ;  /* 0x0000001718187223 */ /* 0x000fe2000000000b */
[----:B------:R-:W-:Y:S02]  /*2470*/  LEA.HI.X R11, R106, UR5, R103, 0x1, P0 ;  /* 0x000000056a0b7c11 */ /* 0x000fe400080f0c67 */
[----:B------:R-:W-:Y:S02]  /*2480*/  ISETP.GT.AND P0, PT, R4, 0x1, PT ;  /* 0x000000010400780c */ /* 0x000fe40003f04270 */
[----:B------:R-:W-:Y:S02]  /*2490*/  F2FP.F16.F32.PACK_AB R24, RZ, R24 ;  /* 0x00000018ff18723e */ /* 0x000fe400000000ff */
[----:B------:R-:W-:-:S03]  /*24a0*/  ISETP.GT.AND P3, PT, R3, RZ, P0 ;  /* 0x000000ff0300720c */ /* 0x000fc60000764270 */
[----:B------:R0:W-:Y:S10]  /*24b0*/  @P1 STG.E.U16 desc[UR38][R10.64], R24 ;  /* 0x000000180a001986 */ /* 0x0001f4000c101526 */
[----:B------:R-:W-:Y:S05]  /*24c0*/  @!P3 BRA `(.L_x_35) ;  /* 0x000000000004b947 */ /* 0x000fea0003800000 */
[----:B------:R1:W5:Y:S02]  /*24d0*/  LDG.E.LTC128B.U16 R5, desc[UR38][R6.64+0x2] ;  /* 0x0000022606057981 */ /* 0x000364000c1e1520 */
.L_x_35:
[----:B------:R-:W-:Y:S05]  /*24e0*/  BSYNC B1 ;  /* 0x0000000000017941 */ /* 0x000fea0003800000 */
.L_x_34:
[----:B-----5:R-:W-:Y:S01]  /*24f0*/  HADD2.F32 R103, -RZ, R5.H0_H0 ;  /* 0x20000005ff677230 */ /* 0x020fe20000004100 */
[----:B------:R-:W-:Y:S01]  /*2500*/  ISETP.GT.AND P2, PT, R3, 0x8, P2 ;  /* 0x000000080300780c */ /* 0x000fe20001744270 */
[----:B------:R-:W-:Y:S01]  /*2510*/  IMAD.WIDE.U32 R20, R104, R112, R14 ;  /* 0x0000007068147225 */ /* 0x000fe200078e000e */
[----:B0-----:R-:W-:-:S03]  /*2520*/  PRMT R24, R5, 0x7610, R24 ;  /* 0x0000761005187816 */ /* 0x001fc60000000018 */
[----:B------:R-:W-:Y:S01]  /*2530*/  FMUL R12, R103, R90 ;  /* 0x0000005a670c7220 */ /* 0x000fe20000400000 */
[----:B------:R-:W-:Y:S01]  /*2540*/  IMAD.IADD R111, R111, 0x1, R21 ;  /* 0x000000016f6f7824 */ /* 0x000fe200078e0215 */
[----:B------:R-:W-:Y:S02]  /*2550*/  IADD3 R108, P1, R108, R20, RZ ;  /* 0x000000146c6c7210 */ /* 0x000fe40007f3e0ff */
[----:B------:R-:W-:-:S03]  /*2560*/  FFMA R12, R25, R23, R12 ;  /* 0x00000017190c7223 */ /* 0x000fc6000000000c */
[----:B------:R-:W-:Y:S01]  /*2570*/  IMAD.X R13, R111, 0x1, R13, P1 ;  /* 0x000000016f0d7824 */ /* 0x000fe200008e060d */
[C---:B------:R-:W-:Y:S02]  /*2580*/  LEA R14, P1, R108.reuse, R114, 0x1 ;  /* 0x000000726c0e7211 */ /* 0x040fe400078208ff */
[----:B------:R-:W-:Y:S02]  /*2590*/  F2FP.F16.F32.PACK_AB R12, RZ, R12 ;  /* 0x0000000cff0c723e */ /* 0x000fe400000000ff */
[----:B------:R-:W-:Y:S02]  /*25a0*/  LEA.HI.X R15, R108, R115, R13, 0x1, P1 ;  /* 0x000000736c0f7211 */ /* 0x000fe400008f0c0d */
[----:B------:R-:W-:-:S05]  /*25b0*/  PRMT R21, R12, 0x7610, R21 ;  /* 0x000076100c157816 */ /* 0x000fca0000000015 */
[----:B------:R0:W-:Y:S04]  /*25c0*/  @P3 STG.E.U16 desc[UR38][R10.64+0x2], R21 ;  /* 0x000002150a003986 */ /* 0x0001e8000c101526 */
[----:B------:R-:W2:Y:S01]  /*25d0*/  @P2 LDG.E.LTC128B.U16 R24, desc[UR38][R14.64] ;  /* 0x000000260e182981 */ /* 0x000ea2000c1e1520 */
[----:B------:R-:W-:Y:S01]  /*25e0*/  IADD3 R20, P1, R8, R20, RZ ;  /* 0x0000001408147210 */ /* 0x000fe20007f3e0ff */
[----:B------:R-:W-:Y:S01]  /*25f0*/  BSSY B1, `(.L_x_36) ;  /* 0x0000011000017945 */ /* 0x000fe20003800000 */
[----:B------:R-:W-:Y:S02]  /*2600*/  SHF.L.U64.HI R13, R91, 0x1, R92 ;  /* 0x000000015b0d7819 */ /* 0x000fe4000001025c */
[----:B------:R-:W-:Y:S01]  /*2610*/  ISETP.GT.AND P0, PT, R3, 0x8, P0 ;  /* 0x000000080300780c */ /* 0x000fe20000704270 */
[----:B0-----:R-:W-:Y:S01]  /*2620*/  IMAD.X R21, R9, 0x1, R111, P1 ;  /* 0x0000000109157824 */ /* 0x001fe200008e066f */
[----:B------:R-:W-:Y:S01]  /*2630*/  LEA R12, P1, R91, R10, 0x1 ;  /* 0x0000000a5b0c7211 */ /* 0x000fe200078208ff */
[----:B------:R-:W-:-:S04]  /*2640*/  IMAD.WIDE.U32 R20, R101, R110, R20 ;  /* 0x0000006e65147225 */ /* 0x000fc800078e0014 */
[----:B------:R-:W-:Y:S01]  /*2650*/  IMAD.X R13, R13, 0x1, R11, P1 ;  /* 0x000000010d0d7824 */ /* 0x000fe200008e060b */
[----:B------:R-:W-:Y:S01]  /*2660*/  LEA R8, P3, R20, R114, 0x1 ;  /* 0x0000007214087211 */ /* 0x000fe200078608ff */
[----:B------:R-:W-:-:S05]  /*2670*/  IMAD.IADD R9, R107, 0x1, R21 ;  /* 0x000000016b097824 */ /* 0x000fca00078e0215 */
[----:B------:R-:W-:Y:S01]  /*2680*/  LEA.HI.X R9, R20, R115, R9, 0x1, P3 ;  /* 0x0000007314097211 */ /* 0x000fe200018f0c09 */
[----:B--2---:R-:W-:-:S05]  /*2690*/  HADD2.F32 R5, -RZ, R24.H0_H0 ;  /* 0x20000018ff057230 */ /* 0x004fca0000004100 */
[----:B------:R-:W-:-:S04]  /*26a0*/  FMUL R5, R5, R90 ;  /* 0x0000005a05057220 */ /* 0x000fc80000400000 */
[----:B------:R-:W-:-:S05]  /*26b0*/  FFMA R5, R26, R23, R5 ;  /* 0x000000171a057223 */ /* 0x000fca0000000005 */
[----:B------:R-:W-:-:S05]  /*26c0*/  F2FP.F16.F32.PACK_AB R5, RZ, R5 ;  /* 0x00000005ff05723e */ /* 0x000fca00000000ff */
[----:B------:R0:W-:Y:S01]  /*26d0*/  @P2 STG.E.U16 desc[UR38][R12.64], R5 ;  /* 0x000000050c002986 */ /* 0x0001e2000c101526 */
[----:B------:R-:W-:Y:S05]  /*26e0*/  @!P0 BRA `(.L_x_37) ;  /* 0x0000000000048947 */ /* 0x000fea0003800000 */
[----:B------:R2:W5:Y:S02]  /*26f0*/  LDG.E.LTC128B.U16 R24, desc[UR38][R8.64+0x2] ;  /* 0x0000022608187981 */ /* 0x000564000c1e1520 */
.L_x_37:
[----:B------:R-:W-:Y:S05]  /*2700*/  BSYNC B1 ;  /* 0x0000000000017941 */ /* 0x000fea0003800000 */
.L_x_36:
[----:B0----5:R-:W-:Y:S01]  /*2710*/  HADD2.F32 R5, -RZ, R24.H0_H0 ;  /* 0x20000018ff057230 */ /* 0x021fe20000004100 */
[----:B------:R-:W-:Y:S01]  /*2720*/  ISETP.GT.AND P1, PT, R4, 0x8, PT ;  /* 0x000000080400780c */ /* 0x000fe20003f24270 */
[----:B------:R-:W-:Y:S03]  /*2730*/  BSSY B1, `(.L_x_38) ;  /* 0x0000008000017945 */ /* 0x000fe60003800000 */
[----:B------:R-:W-:Y:S01]  /*2740*/  FMUL R14, R5, R90 ;  /* 0x0000005a050e7220 */ /* 0x000fe20000400000 */
[----:B------:R-:W-:-:S03]  /*2750*/  ISETP.GT.AND P2, PT, R3, RZ, P1 ;  /* 0x000000ff0300720c */ /* 0x000fc60000f44270 */
[----:B------:R-:W-:-:S05]  /*2760*/  FFMA R14, R27, R23, R14 ;  /* 0x000000171b0e7223 */ /* 0x000fca000000000e */
[----:B------:R-:W-:-:S05]  /*2770*/  F2FP.F16.F32.PACK_AB R14, RZ, R14 ;  /* 0x0000000eff0e723e */ /* 0x000fca00000000ff */
[----:B------:R0:W-:Y:S01]  /*2780*/  @P0 STG.E.U16 desc[UR38][R12.64+0x2], R14 ;  /* 0x0000020e0c000986 */ /* 0x0001e2000c101526 */
[----:B------:R-:W-:Y:S05]  /*2790*/  @!P2 BRA `(.L_x_39) ;  /* 0x000000000004a947 */ /* 0x000fea0003800000 */
[----:B------:R3:W5:Y:S02]  /*27a0*/  LDG.E.LTC128B.U16 R24, desc[UR38][R6.64+0x10] ;  /* 0x0000102606187981 */ /* 0x000764000c1e1520 */
.L_x_39:
[----:B------:R-:W-:Y:S05]  /*27b0*/  BSYNC B1 ;  /* 0x0000000000017941 */ /* 0x000fea0003800000 */
.L_x_38:
[----:B-----5:R-:W-:Y:S01]  /*27c0*/  HADD2.F32 R5, -RZ, R24.H0_H0 ;  /* 0x20000018ff057230 */ /* 0x020fe20000004100 */
        /* <DEDUP_REMOVED lines=9> */
.L_x_41:
[----:B------:R-:W-:Y:S05]  /*2860*/  BSYNC B1 ;  /* 0x0000000000017941 */ /* 0x000fea0003800000 */
.L_x_40:
[----:B----45:R-:W-:Y:S01]  /*2870*/  HADD2.F32 R5, -RZ, R24.H0_H0 ;  /* 0x20000018ff057230 */ /* 0x030fe20000004100 */
[----:B------:R-:W-:Y:S01]  /*2880*/  ISETP.GT.AND P1, PT, R3, 0x8, P1 ;  /* 0x000000080300780c */ /* 0x000fe20000f24270 */
[----:B------:R-:W-:Y:S03]  /*2890*/  BSSY B1, `(.L_x_42) ;  /* 0x0000007000017945 */ /* 0x000fe60003800000 */
[----:B0-----:R-:W-:-:S04]  /*28a0*/  FMUL R14, R5, R90 ;  /* 0x0000005a050e7220 */ /* 0x001fc80000400000 */
[----:B------:R-:W-:-:S05]  /*28b0*/  FFMA R14, R29, R23, R14 ;  /* 0x000000171d0e7223 */ /* 0x000fca000000000e */
[----:B------:R-:W-:-:S05]  /*28c0*/  F2FP.F16.F32.PACK_AB R14, RZ, R14 ;  /* 0x0000000eff0e723e */ /* 0x000fca00000000ff */
[----:B------:R0:W-:Y:S01]  /*28d0*/  @P3 STG.E.U16 desc[UR38][R10.64+0x12], R14 ;  /* 0x0000120e0a003986 */ /* 0x0001e2000c101526 */
[----:B------:R-:W-:Y:S05]  /*28e0*/  @!P1 BRA `(.L_x_43) ;  /* 0x0000000000049947 */ /* 0x000fea0003800000 */
[----:B------:R4:W5:Y:S02]  /*28f0*/  LDG.E.LTC128B.U16 R24, desc[UR38][R8.64+0x10] ;  /* 0x0000102608187981 */ /* 0x000964000c1e1520 */
.L_x_43:
[----:B------:R-:W-:Y:S05]  /*2900*/  BSYNC B1 ;  /* 0x0000000000017941 */ /* 0x000fea0003800000 */
.L_x_42:
[----:B-----5:R-:W-:Y:S01]  /*2910*/  HADD2.F32 R5, -RZ, R24.H0_H0 ;  /* 0x20000018ff057230 */ /* 0x020fe20000004100 */
[----:B------:R-:W-:Y:S01]  /*2920*/  ISETP.GT.AND P0, PT, R3, 0x8, P0 ;  /* 0x000000080300780c */ /* 0x000fe20000704270 */
[----:B------:R-:W-:Y:S03]  /*2930*/  BSSY B1, `(.L_x_44) ;  /* 0x0000007000017945 */ /* 0x000fe60003800000 */
[----:B------:R-:W-:-:S04]  /*2940*/  FMUL R5, R5, R90 ;  /* 0x0000005a05057220 */ /* 0x000fc80000400000 */
[----:B------:R-:W-:-:S05]  /*2950*/  FFMA R5, R30, R23, R5 ;  /* 0x000000171e057223 */ /* 0x000fca0000000005 */
[----:B------:R-:W-:-:S05]  /*2960*/  F2FP.F16.F32.PACK_AB R5, RZ, R5 ;  /* 0x00000005ff05723e */ /* 0x000fca00000000ff */
[----:B------:R0:W-:Y:S01]  /*2970*/  @P1 STG.E.U16 desc[UR38][R12.64+0x10], R5 ;  /* 0x000010050c001986 */ /* 0x0001e2000c101526 */
[----:B------:R-:W-:Y:S05]  /*2980*/  @!P0 BRA `(.L_x_45) ;  /* 0x0000000000048947 */ /* 0x000fea0003800000 */
[----:B------:R0:W5:Y:S02]  /*2990*/  LDG.E.LTC128B.U16 R24, desc[UR38][R8.64+0x12] ;  /* 0x0000122608187981 */ /* 0x000164000c1e1520 */
.L_x_45:
[----:B------:R-:W-:Y:S05]  /*29a0*/  BSYNC B1 ;  /* 0x0000000000017941 */ /* 0x000fea0003800000 */
.L_x_44:
        /* <DEDUP_REMOVED lines=10> */
.L_x_47:
[----:B------:R-:W-:Y:S05]  /*2a50*/  BSYNC B1 ;  /* 0x0000000000017941 */ /* 0x000fea0003800000 */
.L_x_46:
        /* <DEDUP_REMOVED lines=10> */
.L_x_49:
[----:B------:R-:W-:Y:S05]  /*2b00*/  BSYNC B1 ;  /* 0x0000000000017941 */ /* 0x000fea0003800000 */
.L_x_48:
[----:B0----5:R-:W-:Y:S01]  /*2b10*/  HADD2.F32 R5, -RZ, R24.H0_H0 ;  /* 0x20000018ff057230 */ /* 0x021fe20000004100 */
        /* <DEDUP_REMOVED lines=8> */
.L_x_51:
[----:B------:R-:W-:Y:S05]  /*2ba0*/  BSYNC B1 ;  /* 0x0000000000017941 */ /* 0x000fea0003800000 */
.L_x_50:
        /* <DEDUP_REMOVED lines=9> */
.L_x_53:
[----:B------:R-:W-:Y:S05]  /*2c40*/  BSYNC B1 ;  /* 0x0000000000017941 */ /* 0x000fea0003800000 */
.L_x_52:
        /* <DEDUP_REMOVED lines=10> */
.L_x_55:
[----:B------:R-:W-:Y:S05]  /*2cf0*/  BSYNC B1 ;  /* 0x0000000000017941 */ /* 0x000fea0003800000 */
.L_x_54:
        /* <DEDUP_REMOVED lines=10> */
.L_x_57:
[----:B------:R-:W-:Y:S05]  /*2da0*/  BSYNC B1 ;  /* 0x0000000000017941 */ /* 0x000fea0003800000 */
.L_x_56:
        /* <DEDUP_REMOVED lines=9> */
.L_x_59:
[----:B------:R-:W-:Y:S05]  /*2e40*/  BSYNC B1 ;  /* 0x0000000000017941 */ /* 0x000fea0003800000 */
.L_x_58:
        /* <DEDUP_REMOVED lines=9> */
.L_x_61:
[----:B------:R-:W-:Y:S05]  /*2ee0*/  BSYNC B1 ;  /* 0x0000000000017941 */ /* 0x000fea0003800000 */
.L_x_60:
        /* <DEDUP_REMOVED lines=10> */
.L_x_63:
[----:B------:R-:W-:Y:S05]  /*2f90*/  BSYNC B1 ;  /* 0x0000000000017941 */ /* 0x000fea0003800000 */
.L_x_62:
        /* <DEDUP_REMOVED lines=10> */
.L_x_65:
[----:B------:R-:W-:Y:S05]  /*3040*/  BSYNC B1 ;  /* 0x0000000000017941 */ /* 0x000fea0003800000 */
.L_x_64:
        /* <DEDUP_REMOVED lines=9> */
.L_x_67:
[----:B------:R-:W-:Y:S05]  /*30e0*/  BSYNC B1 ;  /* 0x0000000000017941 */ /* 0x000fea0003800000 */
.L_x_66:
        /* <DEDUP_REMOVED lines=9> */
.L_x_69:
[----:B------:R-:W-:Y:S05]  /*3180*/  BSYNC B1 ;  /* 0x0000000000017941 */ /* 0x000fea0003800000 */
.L_x_68:
        /* <DEDUP_REMOVED lines=10> */
.L_x_71:
[----:B------:R-:W-:Y:S05]  /*3230*/  BSYNC B1 ;  /* 0x0000000000017941 */ /* 0x000fea0003800000 */
.L_x_70:
        /* <DEDUP_REMOVED lines=10> */
.L_x_73:
[----:B------:R-:W-:Y:S05]  /*32e0*/  BSYNC B1 ;  /* 0x0000000000017941 */ /* 0x000fea0003800000 */
.L_x_72:
        /* <DEDUP_REMOVED lines=9> */
.L_x_75:
[----:B------:R-:W-:Y:S05]  /*3380*/  BSYNC B1 ;  /* 0x0000000000017941 */ /* 0x000fea0003800000 */
.L_x_74:
        /* <DEDUP_REMOVED lines=9> */
.L_x_77:
[----:B------:R-:W-:Y:S05]  /*3420*/  BSYNC B1 ;  /* 0x0000000000017941 */ /* 0x000fea0003800000 */
.L_x_76:
        /* <DEDUP_REMOVED lines=10> */
.L_x_79:
[----:B------:R-:W-:Y:S05]  /*34d0*/  BSYNC B1 ;  /* 0x0000000000017941 */ /* 0x000fea0003800000 */
.L_x_78:
        /* <DEDUP_REMOVED lines=10> */
.L_x_81:
[----:B------:R-:W-:Y:S05]  /*3580*/  BSYNC B1 ;  /* 0x0000000000017941 */ /* 0x000fea0003800000 */
.L_x_80:
        /* <DEDUP_REMOVED lines=9> */
.L_x_83:
[----:B------:R-:W-:Y:S05]  /*3620*/  BSYNC B1 ;  /* 0x0000000000017941 */ /* 0x000fea0003800000 */
.L_x_82:
        /* <DEDUP_REMOVED lines=9> */
.L_x_85:
[----:B------:R-:W-:Y:S05]  /*36c0*/  BSYNC B1 ;  /* 0x0000000000017941 */ /* 0x000fea0003800000 */
.L_x_84:
        /* <DEDUP_REMOVED lines=10> */
.L_x_87:
[----:B------:R-:W-:Y:S05]  /*3770*/  BSYNC B1 ;  /* 0x0000000000017941 */ /* 0x000fea0003800000 */
.L_x_86:
        /* <DEDUP_REMOVED lines=10> */
.L_x_89:
[----:B------:R-:W-:Y:S05]  /*3820*/  BSYNC B1 ;  /* 0x0000000000017941 */ /* 0x000fea0003800000 */
.L_x_88:
        /* <DEDUP_REMOVED lines=9> */
.L_x_91:
[----:B------:R-:W-:Y:S05]  /*38c0*/  BSYNC B1 ;  /* 0x0000000000017941 */ /* 0x000fea0003800000 */
.L_x_90:
        /* <DEDUP_REMOVED lines=9> */
.L_x_93:
[----:B------:R-:W-:Y:S05]  /*3960*/  BSYNC B1 ;  /* 0x0000000000017941 */ /* 0x000fea0003800000 */
.L_x_92:
        /* <DEDUP_REMOVED lines=10> */
.L_x_95:
[----:B------:R-:W-:Y:S05]  /*3a10*/  BSYNC B1 ;  /* 0x0000000000017941 */ /* 0x000fea0003800000 */
.L_x_94:
        /* <DEDUP_REMOVED lines=10> */
.L_x_97:
[----:B------:R-:W-:Y:S05]  /*3ac0*/  BSYNC B1 ;  /* 0x0000000000017941 */ /* 0x000fea0003800000 */
.L_x_96:
        /* <DEDUP_REMOVED lines=9> */
.L_x_99:
[----:B------:R-:W-:Y:S05]  /*3b60*/  BSYNC B1 ;  /* 0x0000000000017941 */ /* 0x000fea0003800000 */
.L_x_98:
        /* <DEDUP_REMOVED lines=9> */
.L_x_101:
[----:B------:R-:W-:Y:S05]  /*3c00*/  BSYNC B1 ;  /* 0x0000000000017941 */ /* 0x000fea0003800000 */
.L_x_100:
        /* <DEDUP_REMOVED lines=10> */
.L_x_103:
[----:B------:R-:W-:Y:S05]  /*3cb0*/  BSYNC B1 ;  /* 0x0000000000017941 */ /* 0x000fea0003800000 */
.L_x_102:
        /* <DEDUP_REMOVED lines=10> */
.L_x_105:
[----:B------:R-:W-:Y:S05]  /*3d60*/  BSYNC B1 ;  /* 0x0000000000017941 */ /* 0x000fea0003800000 */
.L_x_104:
        /* <DEDUP_REMOVED lines=9> */
.L_x_107:
[----:B------:R-:W-:Y:S05]  /*3e00*/  BSYNC B1 ;  /* 0x0000000000017941 */ /* 0x000fea0003800000 */
.L_x_106:
        /* <DEDUP_REMOVED lines=9> */
.L_x_109:
[----:B------:R-:W-:Y:S05]  /*3ea0*/  BSYNC B1 ;  /* 0x0000000000017941 */ /* 0x000fea0003800000 */
.L_x_108:
        /* <DEDUP_REMOVED lines=10> */
.L_x_111:
[----:B------:R-:W-:Y:S05]  /*3f50*/  BSYNC B1 ;  /* 0x0000000000017941 */ /* 0x000fea0003800000 */
.L_x_110:
        /* <DEDUP_REMOVED lines=10> */
.L_x_113:
[----:B------:R-:W-:Y:S05]  /*4000*/  BSYNC B1 ;  /* 0x0000000000017941 */ /* 0x000fea0003800000 */
.L_x_112:
        /* <DEDUP_REMOVED lines=9> */
.L_x_115:
[----:B------:R-:W-:Y:S05]  /*40a0*/  BSYNC B1 ;  /* 0x0000000000017941 */ /* 0x000fea0003800000 */
.L_x_114:
        /* <DEDUP_REMOVED lines=9> */
.L_x_117:
[----:B------:R-:W-:Y:S05]  /*4140*/  BSYNC B1 ;  /* 0x0000000000017941 */ /* 0x000fea0003800000 */
.L_x_116:
        /* <DEDUP_REMOVED lines=10> */
.L_x_119:
[----:B------:R-:W-:Y:S05]  /*41f0*/  BSYNC B1 ;  /* 0x0000000000017941 */ /* 0x000fea0003800000 */
.L_x_118:
        /* <DEDUP_REMOVED lines=10> */
.L_x_121:
[----:B------:R-:W-:Y:S05]  /*42a0*/  BSYNC B1 ;  /* 0x0000000000017941 */ /* 0x000fea0003800000 */
.L_x_120:
        /* <DEDUP_REMOVED lines=9> */
.L_x_123:
[----:B------:R-:W-:Y:S05]  /*4340*/  BSYNC B1 ;  /* 0x0000000000017941 */ /* 0x000fea0003800000 */
.L_x_122:
        /* <DEDUP_REMOVED lines=9> */
.L_x_125:
[----:B------:R-:W-:Y:S05]  /*43e0*/  BSYNC B1 ;  /* 0x0000000000017941 */ /* 0x000fea0003800000 */
.L_x_124:
        /* <DEDUP_REMOVED lines=10> */
.L_x_127:
[----:B------:R-:W-:Y:S05]  /*4490*/  BSYNC B1 ;  /* 0x0000000000017941 */ /* 0x000fea0003800000 */
.L_x_126:
        /* <DEDUP_REMOVED lines=10> */
.L_x_129:
[----:B------:R-:W-:Y:S05]  /*4540*/  BSYNC B1 ;  /* 0x0000000000017941 */ /* 0x000fea0003800000 */
.L_x_128:
        /* <DEDUP_REMOVED lines=9> */
.L_x_131:
[----:B------:R-:W-:Y:S05]  /*45e0*/  BSYNC B1 ;  /* 0x0000000000017941 */ /* 0x000fea0003800000 */
.L_x_130:
        /* <DEDUP_REMOVED lines=9> */
.L_x_133:
[----:B------:R-:W-:Y:S05]  /*4680*/  BSYNC B1 ;  /* 0x0000000000017941 */ /* 0x000fea0003800000 */
.L_x_132:
        /* <DEDUP_REMOVED lines=10> */
.L_x_135:
[----:B------:R-:W-:Y:S05]  /*4730*/  BSYNC B1 ;  /* 0x0000000000017941 */ /* 0x000fea0003800000 */
.L_x_134:
        /* <DEDUP_REMOVED lines=10> */
.L_x_137:
[----:B------:R-:W-:Y:S05]  /*47e0*/  BSYNC B1 ;  /* 0x0000000000017941 */ /* 0x000fea0003800000 */
.L_x_136:
        /* <DEDUP_REMOVED lines=9> */
.L_x_139:
[----:B------:R-:W-:Y:S05]  /*4880*/  BSYNC B1 ;  /* 0x0000000000017941 */ /* 0x000fea0003800000 */
.L_x_138:
        /* <DEDUP_REMOVED lines=9> */
.L_x_141:
[----:B------:R-:W-:Y:S05]  /*4920*/  BSYNC B1 ;  /* 0x0000000000017941 */ /* 0x000fea0003800000 */
.L_x_140:
        /* <DEDUP_REMOVED lines=10> */
.L_x_143:
[----:B------:R-:W-:Y:S05]  /*49d0*/  BSYNC B1 ;  /* 0x0000000000017941 */ /* 0x000fea0003800000 */
.L_x_142:
        /* <DEDUP_REMOVED lines=10> */
.L_x_145:
[----:B------:R-:W-:Y:S05]  /*4a80*/  BSYNC B1 ;  /* 0x0000000000017941 */ /* 0x000fea0003800000 */
.L_x_144:
        /* <DEDUP_REMOVED lines=9> */
.L_x_147:
[----:B------:R-:W-:Y:S05]  /*4b20*/  BSYNC B1 ;  /* 0x0000000000017941 */ /* 0x000fea0003800000 */
.L_x_146:
        /* <DEDUP_REMOVED lines=9> */
.L_x_149:
[----:B------:R-:W-:Y:S05]  /*4bc0*/  BSYNC B1 ;  /* 0x0000000000017941 */ /* 0x000fea0003800000 */
.L_x_148:
        /* <DEDUP_REMOVED lines=10> */
.L_x_151:
[----:B------:R-:W-:Y:S05]  /*4c70*/  BSYNC B1 ;  /* 0x0000000000017941 */ /* 0x000fea0003800000 */
.L_x_150:
[----:B-----5:R-:W-:Y:S01]  /*4c80*/  HADD2.F32 R5, -RZ, R24.H0_H0 ;  /* 0x20000018ff057230 */ /* 0x020fe20000004100 */
[----:B------:R-:W-:Y:S01]  /*4c90*/  ISETP.GT.AND P0, PT, R4, 0x79, PT ;  /* 0x000000790400780c */ /* 0x000fe20003f04270 */
[----:B------:R-:W-:Y:S01]  /*4ca0*/  @P2 IMAD.MOV.U32 R4, RZ, RZ, R10 ;  /* 0x000000ffff042224 */ /* 0x000fe200078e000a */
[----:B------:R-:W-:Y:S02]  /*4cb0*/  BSSY B1, `(.L_x_152) ;  /* 0x000000a000017945 */ /* 0x000fe40003800000 */
[----:B------:R-:W-:Y:S01]  /*4cc0*/  FMUL R5, R5, R90 ;  /* 0x0000005a05057220 */ /* 0x000fe20000400000 */
[----:B------:R-:W-:-:S03]  /*4cd0*/  ISETP.GT.AND P3, PT, R3, RZ, P0 ;  /* 0x000000ff0300720c */ /* 0x000fc60000764270 */
[----:B------:R-:W-:-:S05]  /*4ce0*/  FFMA R5, R84, R23, R5 ;  /* 0x0000001754057223 */ /* 0x000fca0000000005 */
[----:B------:R-:W-:-:S04]  /*4cf0*/  F2FP.F16.F32.PACK_AB R5, RZ, R5 ;  /* 0x00000005ff05723e */ /* 0x000fc800000000ff */
[----:B0-----:R-:W-:Y:S01]  /*4d00*/  PRMT R14, R5, 0x7610, R14 ;  /* 0x00007610050e7816 */ /* 0x001fe2000000000e */
[----:B------:R-:W-:-:S05]  /*4d10*/  @P2 IMAD.MOV.U32 R5, RZ, RZ, R11 ;  /* 0x000000ffff052224 */ /* 0x000fca00078e000b */
[----:B------:R0:W-:Y:S01]  /*4d20*/  @P2 STG.E.U16 desc[UR38][R4.64+0xf0], R14 ;  /* 0x0000f00e04002986 */ /* 0x0001e2000c101526 */
[----:B------:R-:W-:Y:S05]  /*4d30*/  @!P3 BRA `(.L_x_153) ;  /* 0x000000000004b947 */ /* 0x000fea0003800000 */
[----:B------:R0:W5:Y:S02]  /*4d40*/  LDG.E.LTC128B.U16 R24, desc[UR38][R6.64+0xf2] ;  /* 0x0000f22606187981 */ /* 0x000164000c1e1520 */
.L_x_153:
[----:B------:R-:W-:Y:S05]  /*4d50*/  BSYNC B1 ;  /* 0x0000000000017941 */ /* 0x000fea0003800000 */
.L_x_152:
        /* <DEDUP_REMOVED lines=9> */
.L_x_155:
[----:B------:R-:W-:Y:S05]  /*4df0*/  BSYNC B1 ;  /* 0x0000000000017941 */ /* 0x000fea0003800000 */
.L_x_154:
[----:B-----5:R-:W-:Y:S01]  /*4e00*/  HADD2.F32 R5, -RZ, R24.H0_H0 ;  /* 0x20000018ff057230 */ /* 0x020fe20000004100 */
[----:B------:R-:W-:Y:S01]  /*4e10*/  ISETP.GT.AND P0, PT, R3, 0x8, P0 ;  /* 0x000000080300780c */ /* 0x000fe20000704270 */
[----:B0-----:R-:W-:Y:S01]  /*4e20*/  @P1 IMAD.MOV.U32 R4, RZ, RZ, R12 ;  /* 0x000000ffff041224 */ /* 0x001fe200078e000c */
[----:B------:R-:W-:Y:S02]  /*4e30*/  BSSY B1, `(.L_x_156) ;  /* 0x0000009000017945 */ /* 0x000fe40003800000 */
[----:B------:R-:W-:-:S04]  /*4e40*/  FMUL R5, R5, R90 ;  /* 0x0000005a05057220 */ /* 0x000fc80000400000 */
[----:B------:R-:W-:-:S05]  /*4e50*/  FFMA R5, R86, R23, R5 ;  /* 0x0000001756057223 */ /* 0x000fca0000000005 */
[----:B------:R-:W-:-:S04]  /*4e60*/  F2FP.F16.F32.PACK_AB R5, RZ, R5 ;  /* 0x00000005ff05723e */ /* 0x000fc800000000ff */
[----:B-1-3--:R-:W-:Y:S01]  /*4e70*/  PRMT R6, R5, 0x7610, R6 ;  /* 0x0000761005067816 */ /* 0x00afe20000000006 */
[----:B------:R-:W-:-:S05]  /*4e80*/  @P1 IMAD.MOV.U32 R5, RZ, RZ, R13 ;  /* 0x000000ffff051224 */ /* 0x000fca00078e000d */
[----:B------:R0:W-:Y:S01]  /*4e90*/  @P1 STG.E.U16 desc[UR38][R4.64+0xf0], R6 ;  /* 0x0000f00604001986 */ /* 0x0001e2000c101526 */
[----:B------:R-:W-:Y:S05]  /*4ea0*/  @!P0 BRA `(.L_x_157) ;  /* 0x0000000000048947 */ /* 0x000fea0003800000 */
[----:B------:R1:W5:Y:S02]  /*4eb0*/  LDG.E.LTC128B.U16 R24, desc[UR38][R8.64+0xf2] ;  /* 0x0000f22608187981 */ /* 0x000364000c1e1520 */
.L_x_157:
[----:B------:R-:W-:Y:S05]  /*4ec0*/  BSYNC B1 ;  /* 0x0000000000017941 */ /* 0x000fea0003800000 */
.L_x_156:
[----:B------:R-:W-:Y:S05]  /*4ed0*/  @!P0 BRA `(.L_x_158) ;  /* 0x0000001000e88947 */ /* 0x000fea0003800000 */
[----:B-----5:R-:W-:-:S05]  /*4ee0*/  HADD2.F32 R3, -RZ, R24.H0_H0 ;  /* 0x20000018ff037230 */ /* 0x020fca0000004100 */
[----:B0-----:R-:W-:-:S04]  /*4ef0*/  FMUL R4, R3, R90 ;  /* 0x0000005a03047220 */ /* 0x001fc80000400000 */
[----:B------:R-:W-:-:S05]  /*4f00*/  FFMA R4, R87, R23, R4 ;  /* 0x0000001757047223 */ /* 0x000fca0000000004 */
[----:B------:R-:W-:-:S05]  /*4f10*/  F2FP.F16.F32.PACK_AB R4, RZ, R4 ;  /* 0x00000004ff04723e */ /* 0x000fca00000000ff */
[----:B------:R3:W-:Y:S01]  /*4f20*/  STG.E.U16 desc[UR38][R12.64+0xf2], R4 ;  /* 0x0000f2040c007986 */ /* 0x0007e2000c101526 */
[----:B------:R-:W-:Y:S05]  /*4f30*/  BRA `(.L_x_158) ;  /* 0x0000001000d07947 */ /* 0x000fea0003800000 */
.L_x_33:
[----:B------:R-:W-:Y:S01]  /*4f40*/  ISETP.GT.AND P3, PT, R4, 0x1, PT ;  /* 0x000000010400780c */ /* 0x000fe20003f64270 */
[----:B------:R-:W-:Y:S01]  /*4f50*/  ULDC.64 UR4, c[0x0][0x5c0] ;  /* 0x0001700000047ab9 */ /* 0x000fe20000000a00 */
[-C--:B------:R-:W-:Y:S01]  /*4f60*/  FMUL R24, R24, R23.reuse ;  /* 0x0000001718187220 */ /* 0x080fe20000400000 */
[----:B------:R-:W-:Y:S01]  /*4f70*/  LEA R6, P4, R106, UR4, 0x1 ;  /* 0x000000046a067c11 */ /* 0x000fe2000f8808ff */
[-C--:B------:R-:W-:Y:S01]  /*4f80*/  FMUL R25, R25, R23.reuse ;  /* 0x0000001719197220 */ /* 0x080fe20000400000 */
[----:B------:R-:W-:Y:S01]  /*4f90*/  ISETP.GT.AND P0, PT, R3, RZ, P3 ;  /* 0x000000ff0300720c */ /* 0x000fe20001f04270 */
[-C--:B------:R-:W-:Y:S01]  /*4fa0*/  FMUL R26, R26, R23.reuse ;  /* 0x000000171a1a7220 */ /* 0x080fe20000400000 */
[----:B------:R-:W-:Y:S01]  /*4fb0*/  F2FP.F16.F32.PACK_AB R24, RZ, R24 ;  /* 0x00000018ff18723e */ /* 0x000fe200000000ff */
[-C--:B------:R-:W-:Y:S01]  /*4fc0*/  FMUL R27, R27, R23.reuse ;  /* 0x000000171b1b7220 */ /* 0x080fe20000400000 */
[----:B------:R-:W-:Y:S01]  /*4fd0*/  LEA.HI.X R7, R106, UR5, R103, 0x1, P4 ;  /* 0x000000056a077c11 */ /* 0x000fe2000a0f0c67 */
[----:B------:R-:W-:Y:S01]  /*4fe0*/  FMUL R28, R28, R23 ;  /* 0x000000171c1c7220 */ /* 0x000fe20000400000 */
[----:B------:R-:W-:Y:S01]  /*4ff0*/  F2FP.F16.F32.PACK_AB R25, RZ, R25 ;  /* 0x00000019ff19723e */ /* 0x000fe200000000ff */
[-C--:B------:R-:W-:Y:S01]  /*5000*/  FMUL R29, R29, R23.reuse ;  /* 0x000000171d1d7220 */ /* 0x080fe20000400000 */
[----:B------:R-:W-:Y:S01]  /*5010*/  ISETP.GT.AND P2, PT, R3, 0x8, P2 ;  /* 0x000000080300780c */ /* 0x000fe20001744270 */
[----:B------:R-:W-:Y:S01]  /*5020*/  @P1 STG.E.U16 desc[UR38][R6.64], R24 ;  /* 0x0000001806001986 */ /* 0x000fe2000c101526 */
[----:B------:R-:W-:Y:S01]  /*5030*/  ISETP.GT.AND P1, PT, R4, 0x8, PT ;  /* 0x000000080400780c */ /* 0x000fe20003f24270 */
[-C--:B------:R-:W-:Y:S01]  /*5040*/  FMUL R30, R30, R23.reuse ;  /* 0x000000171e1e7220 */ /* 0x080fe20000400000 */
[C---:B------:R-:W-:Y:S01]  /*5050*/  SHF.L.U64.HI R5, R91.reuse, 0x1, R92 ;  /* 0x000000015b057819 */ /* 0x040fe2000001025c */
[----:B------:R-:W-:Y:S01]  /*5060*/  @P0 STG.E.U16 desc[UR38][R6.64+0x2], R25 ;  /* 0x0000021906000986 */ /* 0x000fe2000c101526 */
[----:B------:R-:W-:Y:S01]  /*5070*/  LEA R8, P5, R91, R6, 0x1 ;  /* 0x000000065b087211 */ /* 0x000fe200078a08ff */
[-C--:B------:R-:W-:Y:S01]  /*5080*/  FMUL R31, R31, R23.reuse ;  /* 0x000000171f1f7220 */ /* 0x080fe20000400000 */
[----:B------:R-:W-:Y:S01]  /*5090*/  ISETP.GT.AND P3, PT, R3, 0x8, P3 ;  /* 0x000000080300780c */ /* 0x000fe20001f64270 */
[-C--:B------:R-:W-:Y:S01]  /*50a0*/  FMUL R32, R32, R23.reuse ;  /* 0x0000001720207220 */ /* 0x080fe20000400000 */
[----:B------:R-:W-:Y:S01]  /*50b0*/  ISETP.GT.AND P0, PT, R4, 0x9, PT ;  /* 0x000000090400780c */ /* 0x000fe20003f04270 */
[----:B------:R-:W-:Y:S01]  /*50c0*/  IMAD.X R9, R5, 0x1, R7, P5 ;  /* 0x0000000105097824 */ /* 0x000fe200028e0607 */
[----:B------:R-:W-:Y:S01]  /*50d0*/  ISETP.GT.AND P4, PT, R3, RZ, P1 ;  /* 0x000000ff0300720c */ /* 0x000fe20000f84270 */
[-C--:B------:R-:W-:Y:S01]  /*50e0*/  FMUL R33, R33, R23.reuse ;  /* 0x0000001721217220 */ /* 0x080fe20000400000 */
[----:B------:R-:W-:Y:S01]  /*50f0*/  F2FP.F16.F32.PACK_AB R26, RZ, R26 ;  /* 0x0000001aff1a723e */ /* 0x000fe200000000ff */
[-C--:B------:R-:W-:Y:S01]  /*5100*/  FMUL R34, R34, R23.reuse ;  /* 0x0000001722227220 */ /* 0x080fe20000400000 */
[----:B------:R-:W-:Y:S01]  /*5110*/  ISETP.GT.AND P5, PT, R3, RZ, P0 ;  /* 0x000000ff0300720c */ /* 0x000fe200007a4270 */
[----:B------:R-:W-:Y:S01]  /*5120*/  FMUL R35, R35, R23 ;  /* 0x0000001723237220 */ /* 0x000fe20000400000 */
[----:B------:R-:W-:Y:S01]  /*5130*/  F2FP.F16.F32.PACK_AB R27, RZ, R27 ;  /* 0x0000001bff1b723e */ /* 0x000fe200000000ff */
[----:B------:R-:W-:Y:S01]  /*5140*/  @P2 STG.E.U16 desc[UR38][R8.64], R26 ;  /* 0x0000001a08002986 */ /* 0x000fe2000c101526 */
[----:B------:R-:W-:Y:S01]  /*5150*/  F2FP.F16.F32.PACK_AB R28, RZ, R28 ;  /* 0x0000001cff1c723e */ /* 0x000fe200000000ff */
[-C--:B------:R-:W-:Y:S01]  /*5160*/  FMUL R36, R36, R23.reuse ;  /* 0x0000001724247220 */ /* 0x080fe20000400000 */
[----:B------:R-:W-:Y:S01]  /*5170*/  ISETP.GT.AND P2, PT, R3, 0x8, P1 ;  /* 0x000000080300780c */ /* 0x000fe20000f44270 */
[----:B------:R-:W-:Y:S01]  /*5180*/  @P3 STG.E.U16 desc[UR38][R8.64+0x2], R27 ;  /* 0x0000021b08003986 */ /* 0x000fe2000c101526 */
[----:B------:R-:W-:Y:S01]  /*5190*/  ISETP.GT.AND P1, PT, R4, 0x10, PT ;  /* 0x000000100400780c */ /* 0x000fe20003f24270 */
[----:B------:R-:W-:Y:S01]  /*51a0*/  FMUL R37, R37, R23 ;  /* 0x0000001725257220 */ /* 0x000fe20000400000 */
[----:B------:R-:W-:Y:S01]  /*51b0*/  F2FP.F16.F32.PACK_AB R29, RZ, R29 ;  /* 0x0000001dff1d723e */ /* 0x000fe200000000ff */
[----:B------:R-:W-:Y:S01]  /*51c0*/  @P4 STG.E.U16 desc[UR38][R6.64+0x10], R28 ;  /* 0x0000101c06004986 */ /* 0x000fe2000c101526 */
[C---:B------:R-:W-:Y:S01]  /*51d0*/  ISETP.GT.AND P3, PT, R3.reuse, 0x8, P0 ;  /* 0x000000080300780c */ /* 0x040fe20000764270 */
[-C--:B------:R-:W-:Y:S01]  /*51e0*/  FMUL R38, R38, R23.reuse ;  /* 0x0000001726267220 */ /* 0x080fe20000400000 */
[----:B------:R-:W-:Y:S01]  /*51f0*/  ISETP.GT.AND P0, PT, R4, 0x11, PT ;  /* 0x000000110400780c */ /* 0x000fe20003f04270 */
[----:B------:R-:W-:Y:S01]  /*5200*/  @P5 STG.E.U16 desc[UR38][R6.64+0x12], R29 ;  /* 0x0000121d06005986 */ /* 0x000fe2000c101526 */
        /* <DEDUP_REMOVED lines=161> */
[----:B------:R-:W-:Y:S01]  /*5c20*/  FMUL R87, R87, R23 ;  /* 0x0000001757577220 */ /* 0x000fe20000400000 */
[----:B------:R-:W-:-:S02]  /*5c30*/  F2FP.F16.F32.PACK_AB R62, RZ, R62 ;  /* 0x0000003eff3e723e */ /* 0x000fc400000000ff */
[C---:B------:R-:W-:Y:S02]  /*5c40*/  ISETP.GT.AND P5, PT, R3.reuse, RZ, P0 ;  /* 0x000000ff0300720c */ /* 0x040fe400007a4270 */
[----:B------:R-:W-:Y:S01]  /*5c50*/  F2FP.F16.F32.PACK_AB R63, RZ, R63 ;  /* 0x0000003fff3f723e */ /* 0x000fe200000000ff */
[----:B------:R-:W-:Y:S01]  /*5c60*/  @P2 STG.E.U16 desc[UR38][R8.64+0x90], R62 ;  /* 0x0000903e08002986 */ /* 0x000fe2000c101526 */
[----:B------:R-:W-:Y:S02]  /*5c70*/  F2FP.F16.F32.PACK_AB R64, RZ, R64 ;  /* 0x00000040ff40723e */ /* 0x000fe400000000ff */
[C---:B------:R-:W-:Y:S01]  /*5c80*/  ISETP.GT.AND P2, PT, R3.reuse, 0x8, P1 ;  /* 0x000000080300780c */ /* 0x040fe20000f44270 */
[----:B------:R-:W-:Y:S01]  /*5c90*/  @P3 STG.E.U16 desc[UR38][R8.64+0x92], R63 ;  /* 0x0000923f08003986 */ /* 0x000fe2000c101526 */
[----:B------:R-:W-:Y:S02]  /*5ca0*/  ISETP.GT.AND P1, PT, R4, 0x58, PT ;  /* 0x000000580400780c */ /* 0x000fe40003f24270 */
[----:B------:R-:W-:Y:S01]  /*5cb0*/  F2FP.F16.F32.PACK_AB R65, RZ, R65 ;  /* 0x00000041ff41723e */ /* 0x000fe200000000ff */
[----:B------:R-:W-:Y:S01]  /*5cc0*/  @P4 STG.E.U16 desc[UR38][R6.64+0xa0], R64 ;  /* 0x0000a04006004986 */ /* 0x000fe2000c101526 */
[----:B------:R-:W-:-:S02]  /*5cd0*/  ISETP.GT.AND P3, PT, R3, 0x8, P0 ;  /* 0x000000080300780c */ /* 0x000fc40000764270 */
[----:B------:R-:W-:Y:S01]  /*5ce0*/  ISETP.GT.AND P0, PT, R4, 0x59, PT ;  /* 0x000000590400780c */ /* 0x000fe20003f04270 */
[----:B------:R-:W-:Y:S01]  /*5cf0*/  @P5 STG.E.U16 desc[UR38][R6.64+0xa2], R65 ;  /* 0x0000a24106005986 */ /* 0x000fe2000c101526 */
[C---:B------:R-:W-:Y:S02]  /*5d00*/  ISETP.GT.AND P4, PT, R3.reuse, RZ, P1 ;  /* 0x000000ff0300720c */ /* 0x040fe40000f84270 */
[----:B------:R-:W-:Y:S02]  /*5d10*/  F2FP.F16.F32.PACK_AB R66, RZ, R66 ;  /* 0x00000042ff42723e */ /* 0x000fe400000000ff */
[----:B------:R-:W-:Y:S02]  /*5d20*/  ISETP.GT.AND P5, PT, R3, RZ, P0 ;  /* 0x000000ff0300720c */ /* 0x000fe400007a4270 */
[----:B------:R-:W-:Y:S01]  /*5d30*/  F2FP.F16.F32.PACK_AB R67, RZ, R67 ;  /* 0x00000043ff43723e */ /* 0x000fe200000000ff */
[----:B------:R-:W-:Y:S01]  /*5d40*/  @P2 STG.E.U16 desc[UR38][R8.64+0xa0], R66 ;  /* 0x0000a04208002986 */ /* 0x000fe2000c101526 */
[----:B------:R-:W-:-:S02]  /*5d50*/  F2FP.F16.F32.PACK_AB R68, RZ, R68 ;  /* 0x00000044ff44723e */ /* 0x000fc400000000ff */
[C---:B------:R-:W-:Y:S01]  /*5d60*/  ISETP.GT.AND P2, PT, R3.reuse, 0x8, P1 ;  /* 0x000000080300780c */ /* 0x040fe20000f44270 */
[----:B------:R-:W-:Y:S01]  /*5d70*/  @P3 STG.E.U16 desc[UR38][R8.64+0xa2], R67 ;  /* 0x0000a24308003986 */ /* 0x000fe2000c101526 */
[C---:B------:R-:W-:Y:S02]  /*5d80*/  ISETP.GT.AND P1, PT, R4.reuse, 0x60, PT ;  /* 0x000000600400780c */ /* 0x040fe40003f24270 */
[----:B------:R-:W-:Y:S01]  /*5d90*/  F2FP.F16.F32.PACK_AB R69, RZ, R69 ;  /* 0x00000045ff45723e */ /* 0x000fe200000000ff */
[----:B------:R-:W-:Y:S01]  /*5da0*/  @P4 STG.E.U16 desc[UR38][R6.64+0xb0], R68 ;  /* 0x0000b04406004986 */ /* 0x000fe2000c101526 */
[C---:B------:R-:W-:Y:S02]  /*5db0*/  ISETP.GT.AND P3, PT, R3.reuse, 0x8, P0 ;  /* 0x000000080300780c */ /* 0x040fe40000764270 */
[----:B------:R-:W-:Y:S01]  /*5dc0*/  ISETP.GT.AND P0, PT, R4, 0x61, PT ;  /* 0x000000610400780c */ /* 0x000fe20003f04270 */
[----:B------:R-:W-:Y:S01]  /*5dd0*/  @P5 STG.E.U16 desc[UR38][R6.64+0xb2], R69 ;  /* 0x0000b24506005986 */ /* 0x000fe2000c101526 */
[----:B------:R-:W-:-:S02]  /*5de0*/  ISETP.GT.AND P4, PT, R3, RZ, P1 ;  /* 0x000000ff0300720c */ /* 0x000fc40000f84270 */
[C---:B------:R-:W-:Y:S02]  /*5df0*/  ISETP.GT.AND P5, PT, R3.reuse, RZ, P0 ;  /* 0x000000ff0300720c */ /* 0x040fe400007a4270 */
[----:B------:R-:W-:Y:S02]  /*5e00*/  F2FP.F16.F32.PACK_AB R70, RZ, R70 ;  /* 0x00000046ff46723e */ /* 0x000fe400000000ff */
[----:B------:R-:W-:Y:S02]  /*5e10*/  F2FP.F16.F32.PACK_AB R71, RZ, R71 ;  /* 0x00000047ff47723e */ /* 0x000fe400000000ff */
[----:B------:R-:W-:Y:S01]  /*5e20*/  F2FP.F16.F32.PACK_AB R72, RZ, R72 ;  /* 0x00000048ff48723e */ /* 0x000fe200000000ff */
[----:B------:R-:W-:Y:S01]  /*5e30*/  @P2 STG.E.U16 desc[UR38][R8.64+0xb0], R70 ;  /* 0x0000b04608002986 */ /* 0x000fe2000c101526 */
[----:B------:R-:W-:Y:S02]  /*5e40*/  F2FP.F16.F32.PACK_AB R73, RZ, R73 ;  /* 0x00000049ff49723e */ /* 0x000fe400000000ff */
[C---:B------:R-:W-:Y:S01]  /*5e50*/  ISETP.GT.AND P1, PT, R3.reuse, 0x8, P1 ;  /* 0x000000080300780c */ /* 0x040fe20000f24270 */
[----:B------:R-:W-:Y:S01]  /*5e60*/  @P3 STG.E.U16 desc[UR38][R8.64+0xb2], R71 ;  /* 0x0000b24708003986 */ /* 0x000fe2000c101526 */
[----:B------:R-:W-:-:S02]  /*5e70*/  ISETP.GT.AND P2, PT, R3, 0x8, P0 ;  /* 0x000000080300780c */ /* 0x000fc40000744270 */
[C---:B------:R-:W-:Y:S01]  /*5e80*/  ISETP.GT.AND P0, PT, R4.reuse, 0x69, PT ;  /* 0x000000690400780c */ /* 0x040fe20003f04270 */
[----:B------:R-:W-:Y:S01]  /*5e90*/  @P4 STG.E.U16 desc[UR38][R6.64+0xc0], R72 ;  /* 0x0000c04806004986 */ /* 0x000fe2000c101526 */
[----:B------:R-:W-:Y:S02]  /*5ea0*/  ISETP.GT.AND P4, PT, R4, 0x68, PT ;  /* 0x000000680400780c */ /* 0x000fe40003f84270 */
[----:B------:R-:W-:Y:S01]  /*5eb0*/  F2FP.F16.F32.PACK_AB R74, RZ, R74 ;  /* 0x0000004aff4a723e */ /* 0x000fe200000000ff */
[----:B------:R-:W-:Y:S01]  /*5ec0*/  @P5 STG.E.U16 desc[UR38][R6.64+0xc2], R73 ;  /* 0x0000c24906005986 */ /* 0x000fe2000c101526 */
[C---:B------:R-:W-:Y:S02]  /*5ed0*/  ISETP.GT.AND P5, PT, R3.reuse, RZ, P4 ;  /* 0x000000ff0300720c */ /* 0x040fe400027a4270 */
[----:B------:R-:W-:Y:S01]  /*5ee0*/  ISETP.GT.AND P3, PT, R3, RZ, P0 ;  /* 0x000000ff0300720c */ /* 0x000fe20000764270 */
[----:B------:R-:W-:Y:S01]  /*5ef0*/  @P1 STG.E.U16 desc[UR38][R8.64+0xc0], R74 ;  /* 0x0000c04a08001986 */ /* 0x000fe2000c101526 */
[----:B------:R-:W-:-:S02]  /*5f00*/  F2FP.F16.F32.PACK_AB R75, RZ, R75 ;  /* 0x0000004bff4b723e */ /* 0x000fc400000000ff */
[----:B------:R-:W-:Y:S02]  /*5f10*/  F2FP.F16.F32.PACK_AB R76, RZ, R76 ;  /* 0x0000004cff4c723e */ /* 0x000fe400000000ff */
[C---:B------:R-:W-:Y:S01]  /*5f20*/  ISETP.GT.AND P4, PT, R3.reuse, 0x8, P4 ;  /* 0x000000080300780c */ /* 0x040fe20002784270 */
[----:B------:R-:W-:Y:S01]  /*5f30*/  @P2 STG.E.U16 desc[UR38][R8.64+0xc2], R75 ;  /* 0x0000c24b08002986 */ /* 0x000fe2000c101526 */
[----:B------:R-:W-:Y:S02]  /*5f40*/  F2FP.F16.F32.PACK_AB R77, RZ, R77 ;  /* 0x0000004dff4d723e */ /* 0x000fe400000000ff */
[C---:B------:R-:W-:Y:S01]  /*5f50*/  ISETP.GT.AND P2, PT, R4.reuse, 0x71, PT ;  /* 0x000000710400780c */ /* 0x040fe20003f44270 */
[----:B------:R-:W-:Y:S01]  /*5f60*/  @P5 STG.E.U16 desc[UR38][R6.64+0xd0], R76 ;  /* 0x0000d04c06005986 */ /* 0x000fe2000c101526 */
[----:B------:R-:W-:Y:S02]  /*5f70*/  ISETP.GT.AND P5, PT, R3, 0x8, P0 ;  /* 0x000000080300780c */ /* 0x000fe400007a4270 */
[C---:B------:R-:W-:Y:S01]  /*5f80*/  ISETP.GT.AND P1, PT, R4.reuse, 0x78, PT ;  /* 0x000000780400780c */ /* 0x040fe20003f24270 */
[----:B------:R-:W-:Y:S01]  /*5f90*/  @P3 STG.E.U16 desc[UR38][R6.64+0xd2], R77 ;  /* 0x0000d24d06003986 */ /* 0x000fe2000c101526 */
[----:B------:R-:W-:-:S02]  /*5fa0*/  ISETP.GT.AND P3, PT, R4, 0x70, PT ;  /* 0x000000700400780c */ /* 0x000fc40003f64270 */
[----:B------:R-:W-:Y:S01]  /*5fb0*/  ISETP.GT.AND P0, PT, R4, 0x79, PT ;  /* 0x000000790400780c */ /* 0x000fe20003f04270 */
[----:B------:R-:W-:Y:S01]  /*5fc0*/  @P4 IMAD.MOV.U32 R4, RZ, RZ, R8 ;  /* 0x000000ffff044224 */ /* 0x000fe200078e0008 */
[----:B------:R-:W-:Y:S01]  /*5fd0*/  F2FP.F16.F32.PACK_AB R78, RZ, R78 ;  /* 0x0000004eff4e723e */ /* 0x000fe200000000ff */
[----:B------:R-:W-:Y:S01]  /*5fe0*/  @P4 IMAD.MOV.U32 R5, RZ, RZ, R9 ;  /* 0x000000ffff054224 */ /* 0x000fe200078e0009 */
[----:B------:R-:W-:Y:S02]  /*5ff0*/  F2FP.F16.F32.PACK_AB R79, RZ, R79 ;  /* 0x0000004fff4f723e */ /* 0x000fe400000000ff */
[----:B------:R-:W-:Y:S02]  /*6000*/  F2FP.F16.F32.PACK_AB R80, RZ, R80 ;  /* 0x00000050ff50723e */ /* 0x000fe400000000ff */
[----:B------:R0:W-:Y:S01]  /*6010*/  @P4 STG.E.U16 desc[UR38][R4.64+0xd0], R78 ;  /* 0x0000d04e04004986 */ /* 0x0001e2000c101526 */
[----:B------:R-:W-:Y:S02]  /*6020*/  ISETP.GT.AND P4, PT, R3, RZ, P2 ;  /* 0x000000ff0300720c */ /* 0x000fe40001784270 */
[----:B------:R-:W-:-:S02]  /*6030*/  F2FP.F16.F32.PACK_AB R81, RZ, R81 ;  /* 0x00000051ff51723e */ /* 0x000fc400000000ff */
[----:B------:R-:W-:Y:S02]  /*6040*/  ISETP.GT.AND P2, PT, R3, 0x8, P2 ;  /* 0x000000080300780c */ /* 0x000fe40001744270 */
[----:B------:R-:W-:Y:S02]  /*6050*/  F2FP.F16.F32.PACK_AB R82, RZ, R82 ;  /* 0x00000052ff52723e */ /* 0x000fe400000000ff */
[----:B------:R-:W-:Y:S02]  /*6060*/  F2FP.F16.F32.PACK_AB R83, RZ, R83 ;  /* 0x00000053ff53723e */ /* 0x000fe400000000ff */
[----:B------:R-:W-:Y:S01]  /*6070*/  F2FP.F16.F32.PACK_AB R84, RZ, R84 ;  /* 0x00000054ff54723e */ /* 0x000fe200000000ff */
[----:B0-----:R-:W-:Y:S01]  /*6080*/  @P5 IMAD.MOV.U32 R4, RZ, RZ, R8 ;  /* 0x000000ffff045224 */ /* 0x001fe200078e0008 */
[----:B------:R-:W-:Y:S01]  /*6090*/  F2FP.F16.F32.PACK_AB R85, RZ, R85 ;  /* 0x00000055ff55723e */ /* 0x000fe200000000ff */
[----:B------:R-:W-:Y:S01]  /*60a0*/  @P5 IMAD.MOV.U32 R5, RZ, RZ, R9 ;  /* 0x000000ffff055224 */ /* 0x000fe200078e0009 */
[----:B------:R-:W-:-:S02]  /*60b0*/  F2FP.F16.F32.PACK_AB R86, RZ, R86 ;  /* 0x00000056ff56723e */ /* 0x000fc400000000ff */
[----:B------:R-:W-:Y:S02]  /*60c0*/  F2FP.F16.F32.PACK_AB R87, RZ, R87 ;  /* 0x00000057ff57723e */ /* 0x000fe400000000ff */
[----:B------:R0:W-:Y:S01]  /*60d0*/  @P5 STG.E.U16 desc[UR38][R4.64+0xd2], R79 ;  /* 0x0000d24f04005986 */ /* 0x0001e2000c101526 */
[C---:B------:R-:W-:Y:S02]  /*60e0*/  ISETP.GT.AND P5, PT, R3.reuse, RZ, P3 ;  /* 0x000000ff0300720c */ /* 0x040fe40001fa4270 */
[----:B------:R-:W-:-:S11]  /*60f0*/  ISETP.GT.AND P3, PT, R3, 0x8, P3 ;  /* 0x000000080300780c */ /* 0x000fd60001f64270 */
[----:B0-----:R-:W-:Y:S02]  /*6100*/  @P5 IMAD.MOV.U32 R4, RZ, RZ, R6 ;  /* 0x000000ffff045224 */ /* 0x001fe400078e0006 */
[----:B------:R-:W-:-:S05]  /*6110*/  @P5 IMAD.MOV.U32 R5, RZ, RZ, R7 ;  /* 0x000000ffff055224 */ /* 0x000fca00078e0007 */
[----:B------:R0:W-:Y:S01]  /*6120*/  @P5 STG.E.U16 desc[UR38][R4.64+0xe0], R80 ;  /* 0x0000e05004005986 */ /* 0x0001e2000c101526 */
[C---:B------:R-:W-:Y:S02]  /*6130*/  ISETP.GT.AND P5, PT, R3.reuse, RZ, P0 ;  /* 0x000000ff0300720c */ /* 0x040fe400007a4270 */
[----:B------:R-:W-:Y:S01]  /*6140*/  ISETP.GT.AND P0, PT, R3, 0x8, P0 ;  /* 0x000000080300780c */ /* 0x000fe20000704270 */
[----:B0-----:R-:W-:Y:S02]  /*6150*/  @P4 IMAD.MOV.U32 R4, RZ, RZ, R6 ;  /* 0x000000ffff044224 */ /* 0x001fe400078e0006 */
[----:B------:R-:W-:-:S05]  /*6160*/  @P4 IMAD.MOV.U32 R5, RZ, RZ, R7 ;  /* 0x000000ffff054224 */ /* 0x000fca00078e0007 */
[----:B------:R0:W-:Y:S01]  /*6170*/  @P4 STG.E.U16 desc[UR38][R4.64+0xe2], R81 ;  /* 0x0000e25104004986 */ /* 0x0001e2000c101526 */
[C---:B------:R-:W-:Y:S02]  /*6180*/  ISETP.GT.AND P4, PT, R3.reuse, RZ, P1 ;  /* 0x000000ff0300720c */ /* 0x040fe40000f84270 */
[----:B------:R-:W-:Y:S01]  /*6190*/  ISETP.GT.AND P1, PT, R3, 0x8, P1 ;  /* 0x000000080300780c */ /* 0x000fe20000f24270 */
[----:B0-----:R-:W-:Y:S02]  /*61a0*/  @P3 IMAD.MOV.U32 R4, RZ, RZ, R8 ;  /* 0x000000ffff043224 */ /* 0x001fe400078e0008 */
[----:B------:R-:W-:-:S05]  /*61b0*/  @P3 IMAD.MOV.U32 R5, RZ, RZ, R9 ;  /* 0x000000ffff053224 */ /* 0x000fca00078e0009 */
[----:B------:R0:W-:Y:S02]  /*61c0*/  @P3 STG.E.U16 desc[UR38][R4.64+0xe0], R82 ;  /* 0x0000e05204003986 */ /* 0x0001e4000c101526 */
[----:B0-----:R-:W-:Y:S02]  /*61d0*/  @P2 IMAD.MOV.U32 R4, RZ, RZ, R8 ;  /* 0x000000ffff042224 */ /* 0x001fe400078e0008 */
[----:B------:R-:W-:-:S05]  /*61e0*/  @P2 IMAD.MOV.U32 R5, RZ, RZ, R9 ;  /* 0x000000ffff052224 */ /* 0x000fca00078e0009 */
[----:B------:R0:W-:Y:S02]  /*61f0*/  @P2 STG.E.U16 desc[UR38][R4.64+0xe2], R83 ;  /* 0x0000e25304002986 */ /* 0x0001e4000c101526 */
[----:B0-----:R-:W-:Y:S02]  /*6200*/  @P4 IMAD.MOV.U32 R4, RZ, RZ, R6 ;  /* 0x000000ffff044224 */ /* 0x001fe400078e0006 */
[----:B------:R-:W-:-:S05]  /*6210*/  @P4 IMAD.MOV.U32 R5, RZ, RZ, R7 ;  /* 0x000000ffff054224 */ /* 0x000fca00078e0007 */
[----:B------:R0:W-:Y:S04]  /*6220*/  @P4 STG.E.U16 desc[UR38][R4.64+0xf0], R84 ;  /* 0x0000f05404004986 */ /* 0x0001e8000c101526 */
[----:B------:R1:W-:Y:S01]  /*6230*/  @P5 STG.E.U16 desc[UR38][R6.64+0xf2], R85 ;  /* 0x0000f25506005986 */ /* 0x0003e2000c101526 */
[----:B0-----:R-:W-:Y:S02]  /*6240*/  @P1 IMAD.MOV.U32 R4, RZ, RZ, R8 ;  /* 0x000000ffff041224 */ /* 0x001fe400078e0008 */
[----:B------:R-:W-:-:S05]  /*6250*/  @P1 IMAD.MOV.U32 R5, RZ, RZ, R9 ;  /* 0x000000ffff051224 */ /* 0x000fca00078e0009 */
[----:B------:R1:W-:Y:S04]  /*6260*/  @P1 STG.E.U16 desc[UR38][R4.64+0xf0], R86 ;  /* 0x0000f05604001986 */ /* 0x0003e8000c101526 */
[----:B------:R1:W-:Y:S02]  /*6270*/  @P0 STG.E.U16 desc[UR38][R8.64+0xf2], R87 ;  /* 0x0000f25708000986 */ /* 0x0003e4000c101526 */
.L_x_158:
[----:B------:R-:W-:Y:S05]  /*6280*/  BSYNC B0 ;  /* 0x0000000000007941 */ /* 0x000fea0003800000 */
.L_x_32:
[----:B------:R-:W-:Y:S01]  /*6290*/  IADD3 R16, P0, R16, UR36, RZ ;  /* 0x0000002410107c10 */ /* 0x000fe2000ff1e0ff */
[----:B------:R-:W-:Y:S01]  /*62a0*/  ULDC.64 UR4, c[0x0][0x650] ;  /* 0x0001940000047ab9 */ /* 0x000fe20000000a00 */
[----:B------:R-:W-:Y:S01]  /*62b0*/  PRMT R3, RZ, 0x7610, R3 ;  /* 0x00007610ff037816 */ /* 0x000fe20000000003 */
[----:B------:R-:W-:Y:S01]  /*62c0*/  IMAD.MOV.U32 R100, RZ, RZ, -0x1 ;  /* 0xffffffffff647424 */ /* 0x000fe200078e00ff */
[----:B------:R-:W-:Y:S01]  /*62d0*/  IADD3.X R17, R17, UR42, RZ, P0, !PT ;  /* 0x0000002a11117c10 */ /* 0x000fe200087fe4ff */
[----:B------:R-:W-:Y:S01]  /*62e0*/  IMAD.MOV.U32 R101, RZ, RZ, -0x1 ;  /* 0xffffffffff657424 */ /* 0x000fe200078e00ff */
[----:B------:R-:W-:-:S04]  /*62f0*/  ISETP.GE.U32.AND P0, PT, R16, UR4, PT ;  /* 0x0000000410007c0c */ /* 0x000fc8000bf06070 */
[----:B------:R-:W-:-:S13]  /*6300*/  ISETP.GE.U32.AND.EX P0, PT, R17, UR5, PT, P0 ;  /* 0x0000000511007c0c */ /* 0x000fda000bf06100 */
[----:B------:R-:W-:Y:S05]  /*6310*/  @P0 BRA `(.L_x_159) ;  /* 0x00000004004c0947 */ /* 0x000fea0003800000 */
[----:B------:R-:W0:Y:S01]  /*6320*/  LDC.64 R10, c[0x0][0x628] ;  /* 0x00018a00ff0a7b82 */ /* 0x000e220000000a00 */
[----:B---3--:R-:W3:Y:S01]  /*6330*/  S2R R12, SR_CTAID.X ;  /* 0x00000000000c7919 */ /* 0x008ee20000002500 */
[----:B-12-4-:R-:W-:Y:S02]  /*6340*/  IMAD.MOV.U32 R8, RZ, RZ, R16 ;  /* 0x000000ffff087224 */ /* 0x016fe400078e0010 */
[----:B------:R-:W-:Y:S01]  /*6350*/  IMAD.MOV.U32 R9, RZ, RZ, R17 ;  /* 0x000000ffff097224 */ /* 0x000fe200078e0011 */
[----:B------:R-:W1:Y:S03]  /*6360*/  S2R R20, SR_CTAID.Y ;  /* 0x0000000000147919 */ /* 0x000e660000002600 */
[----:B------:R-:W2:Y:S08]  /*6370*/  LDC R0, c[0x0][0x630] ;  /* 0x00018c00ff007b82 */ /* 0x000eb00000000800 */
[----:B------:R-:W4:Y:S01]  /*6380*/  LDC.64 R14, c[0x0][0x620] ;  /* 0x00018800ff0e7b82 */ /* 0x000f220000000a00 */
[----:B0-----:R-:W-:-:S04]  /*6390*/  ISETP.NE.U32.AND P0, PT, R10, RZ, PT ;  /* 0x000000ff0a00720c */ /* 0x001fc80003f05070 */
[----:B------:R-:W-:-:S13]  /*63a0*/  ISETP.NE.AND.EX P0, PT, R11, RZ, PT, P0 ;  /* 0x000000ff0b00720c */ /* 0x000fda0003f05300 */
[----:B-1234-:R-:W-:Y:S05]  /*63b0*/  @!P0 BRA `(.L_x_160) ;  /* 0x0000000000288947 */ /* 0x01efea0003800000 */
        /* <DEDUP_REMOVED lines=10> */
.L_x_160:
[-CC-:B------:R-:W-:Y:S01]  /*6460*/  SHF.R.U64 R101, R8, R0.reuse, R9.reuse ;  /* 0x0000000008657219 */ /* 0x180fe20000001209 */
[----:B------:R-:W0:Y:S01]  /*6470*/  LDC.64 R26, c[0x0][0x640] ;  /* 0x00019000ff1a7b82 */ /* 0x000e220000000a00 */
[----:B------:R-:W-:Y:S01]  /*6480*/  SHF.R.U32.HI R0, RZ, R0, R9 ;  /* 0x00000000ff007219 */ /* 0x000fe20000011609 */
[----:B------:R-:W-:Y:S01]  /*6490*/  ULDC UR4, c[0x0][0x150] ;  /* 0x0000540000047ab9 */ /* 0x000fe20000000800 */
[----:B------:R-:W-:Y:S02]  /*64a0*/  IADD3 R3, P0, RZ, -R101, RZ ;  /* 0x80000065ff037210 */ /* 0x000fe40007f1e0ff */
[----:B------:R-:W-:-:S03]  /*64b0*/  I2FP.F32.U32 R7, R12 ;  /* 0x0000000c00077245 */ /* 0x000fc60000201000 */
[----:B------:R-:W1:Y:S01]  /*64c0*/  LDC R6, c[0x0][0x618] ;  /* 0x00018600ff067b82 */ /* 0x000e620000000800 */
[----:B------:R-:W-:Y:S02]  /*64d0*/  IMAD.X R5, RZ, RZ, ~R0, P0 ;  /* 0x000000ffff057224 */ /* 0x000fe400000e0e00 */
[----:B------:R-:W-:Y:S01]  /*64e0*/  FMUL R7, R7, UR4 ;  /* 0x0000000407077c20 */ /* 0x000fe20008400000 */
[----:B------:R-:W-:Y:S01]  /*64f0*/  ULDC UR4, c[0x0][0x154] ;  /* 0x0000550000047ab9 */ /* 0x000fe20000000800 */
[-C--:B------:R-:W-:Y:S02]  /*6500*/  IMAD R0, R5, R14.reuse, RZ ;  /* 0x0000000e05007224 */ /* 0x080fe400078e02ff */
[C---:B------:R-:W-:Y:S01]  /*6510*/  IMAD.WIDE.U32 R4, R3.reuse, R14, R16 ;  /* 0x0000000e03047225 */ /* 0x040fe200078e0010 */
[----:B------:R-:W2:Y:S01]  /*6520*/  LDC R8, c[0x0][0x608] ;  /* 0x00018200ff087b82 */ /* 0x000ea20000000800 */
[----:B------:R-:W3:Y:S02]  /*6530*/  F2I.U32.TRUNC.NTZ R7, R7 ;  /* 0x0000000700077305 */ /* 0x000ee4000020f000 */
[----:B------:R-:W-:Y:S01]  /*6540*/  IMAD R3, R3, R15, R0 ;  /* 0x0000000f03037224 */ /* 0x000fe200078e0200 */
[----:B------:R-:W-:-:S03]  /*6550*/  I2FP.F32.U32 R0, R20 ;  /* 0x0000001400007245 */ /* 0x000fc60000201000 */
[----:B------:R-:W-:Y:S01]  /*6560*/  IMAD.IADD R3, R5, 0x1, R3 ;  /* 0x0000000105037824 */ /* 0x000fe200078e0203 */
[----:B------:R-:W4:Y:S01]  /*6570*/  LDC R11, c[0x0][0x658] ;  /* 0x00019600ff0b7b82 */ /* 0x000f220000000800 */
[----:B0-----:R-:W-:-:S04]  /*6580*/  ISETP.NE.U32.AND P0, PT, R26, RZ, PT ;  /* 0x000000ff1a00720c */ /* 0x001fc80003f05070 */
[----:B------:R-:W-:-:S03]  /*6590*/  ISETP.NE.AND.EX P0, PT, R27, RZ, PT, P0 ;  /* 0x000000ff1b00720c */ /* 0x000fc60003f05300 */
[----:B------:R-:W0:Y:S01]  /*65a0*/  LDC R9, c[0x0][0x144] ;  /* 0x00005100ff097b82 */ /* 0x000e220000000800 */
[-C--:B-1----:R-:W-:Y:S01]  /*65b0*/  SHF.R.U64 R10, R4, R6.reuse, R3 ;  /* 0x00000006040a7219 */ /* 0x082fe20000001203 */
[----:B---3--:R-:W-:Y:S01]  /*65c0*/  IMAD.MOV R7, RZ, RZ, -R7 ;  /* 0x000000ffff077224 */ /* 0x008fe200078e0a07 */
[----:B------:R-:W-:Y:S01]  /*65d0*/  SHF.R.U32.HI R3, RZ, R6, R3 ;  /* 0x00000006ff037219 */ /* 0x000fe20000011603 */
[----:B------:R-:W-:-:S04]  /*65e0*/  FMUL R6, R0, UR4 ;  /* 0x0000000400067c20 */ /* 0x000fc80008400000 */
[----:B------:R-:W1:Y:S01]  /*65f0*/  LDC R21, c[0x0][0x148] ;  /* 0x00005200ff157b82 */ /* 0x000e620000000800 */
[----:B------:R3:W0:Y:S01]  /*6600*/  F2I.U32.TRUNC.NTZ R14, R6 ;  /* 0x00000006000e7305 */ /* 0x000622000020f000 */
[-CC-:B--2---:R-:W-:Y:S02]  /*6610*/  SHF.R.U64 R13, R10, R8.reuse, R3.reuse ;  /* 0x000000080a0d7219 */ /* 0x184fe40000001203 */
[----:B------:R-:W-:-:S04]  /*6620*/  SHF.R.U32.HI R0, RZ, R8, R3 ;  /* 0x00000008ff007219 */ /* 0x000fc80000011603 */
[----:B-----5:R-:W2:Y:S01]  /*6630*/  LDC R24, c[0x0][0x648] ;  /* 0x00019200ff187b82 */ /* 0x020ea20000000800 */
[-CC-:B----4-:R-:W-:Y:S02]  /*6640*/  SHF.R.U64 R15, R13, R11.reuse, R0.reuse ;  /* 0x0000000b0d0f7219 */ /* 0x190fe40000001200 */
[----:B------:R-:W-:-:S03]  /*6650*/  SHF.R.U32.HI R5, RZ, R11, R0 ;  /* 0x0000000bff057219 */ /* 0x000fc60000011600 */
[----:B------:R-:W-:Y:S02]  /*6660*/  IMAD.MOV.U32 R4, RZ, RZ, R15 ;  /* 0x000000ffff047224 */ /* 0x000fe400078e000f */
[----:B------:R-:W4:Y:S01]  /*6670*/  LDC R28, c[0x0][0x638] ;  /* 0x00018e00ff1c7b82 */ /* 0x000f220000000800 */
[----:B0-----:R-:W-:-:S07]  /*6680*/  IMAD R25, R9, R7, R12 ;  /* 0x0000000709197224 */ /* 0x001fce00078e020c */
[----:B------:R-:W0:Y:S08]  /*6690*/  LDC R29, c[0x0][0x610] ;  /* 0x00018400ff1d7b82 */ /* 0x000e300000000800 */
[----:B------:R-:W0:Y:S01]  /*66a0*/  LDC R30, c[0x0][0x600] ;  /* 0x00018000ff1e7b82 */ /* 0x000e220000000800 */
[----:B-123--:R-:W-:Y:S05]  /*66b0*/  @!P0 BRA `(.L_x_161) ;  /* 0x0000000000288947 */ /* 0x00efea0003800000 */
[----:B------:R-:W1:Y:S02]  /*66c0*/  LDC R0, c[0x0][0x64c] ;  /* 0x00019300ff007b82 */ /* 0x000e640000000800 */
[----:B-1----:R-:W-:-:S05]  /*66d0*/  IADD3 R3, P0, R15, R0, RZ ;  /* 0x000000000f037210 */ /* 0x002fca0007f1e0ff */
        /* <DEDUP_REMOVED lines=8> */
.L_x_161:
[----:B------:R-:W-:Y:S01]  /*6760*/  ISETP.NE.AND P0, PT, R2, 0x1, PT ;  /* 0x000000010200780c */ /* 0x000fe20003f05270 */
[----:B------:R-:W-:Y:S01]  /*6770*/  IMAD.MOV R14, RZ, RZ, -R14 ;  /* 0x000000ffff0e7224 */ /* 0x000fe200078e0a0e */
[----:B------:R-:W-:Y:S02]  /*6780*/  SHF.R.U64 R3, R4, R24, R5 ;  /* 0x0000001804037219 */ /* 0x000fe40000001205 */
[----:B------:R-:W-:Y:S02]  /*6790*/  LOP3.LUT R0, R13, R98, RZ, 0xc0, !PT ;  /* 0x000000620d007212 */ /* 0x000fe400078ec0ff */
[----:B------:R-:W-:Y:S01]  /*67a0*/  LOP3.LUT R10, R10, R97, RZ, 0xc0, !PT ;  /* 0x000000610a0a7212 */ /* 0x000fe200078ec0ff */
[----:B------:R-:W-:Y:S02]  /*67b0*/  IMAD.MOV R4, RZ, RZ, -R3 ;  /* 0x000000ffff047224 */ /* 0x000fe400078e0a03 */
[----:B------:R-:W-:Y:S02]  /*67c0*/  IMAD R0, R93, R3, R0 ;  /* 0x000000035d007224 */ /* 0x000fe400078e0200 */
[----:B----4-:R-:W-:-:S02]  /*67d0*/  IMAD R3, R4, R28, R15 ;  /* 0x0000001c04037224 */ /* 0x010fc400078e020f */
[----:B------:R-:W-:Y:S02]  /*67e0*/  @P0 IMAD R25, R21, R14, R20 ;  /* 0x0000000e15190224 */ /* 0x000fe400078e0214 */
[----:B0-----:R-:W-:Y:S02]  /*67f0*/  IMAD R5, R3, R30, R10 ;  /* 0x0000001e03057224 */ /* 0x001fe400078e020a */
[----:B------:R-:W-:Y:S02]  /*6800*/  IMAD R0, R0, R29, R25 ;  /* 0x0000001d00007224 */ /* 0x000fe400078e0219 */
[----:B------:R-:W-:-:S03]  /*6810*/  IMAD.MOV.U32 R4, RZ, RZ, 0x1 ;  /* 0x00000001ff047424 */ /* 0x000fc600078e00ff */
[----:B------:R-:W-:Y:S02]  /*6820*/  SEL R100, R5, R0, !P0 ;  /* 0x0000000005647207 */ /* 0x000fe40004000000 */
[----:B------:R-:W-:Y:S02]  /*6830*/  PRMT R3, R4, 0x7610, R3 ;  /* 0x0000761004037816 */ /* 0x000fe40000000003 */
[----:B------:R-:W-:-:S07]  /*6840*/  SEL R0, R0, R5, !P0 ;  /* 0x0000000500007207 */ /* 0x000fce0004000000 */
.L_x_159:
[----:B------:R-:W-:Y:S01]  /*6850*/  LOP3.LUT P0, RZ, R3, 0xff, RZ, 0xc0, !PT ;  /* 0x000000ff03ff7812 */ /* 0x000fe2000780c0ff */
[----:B------:R-:W-:Y:S01]  /*6860*/  UIMAD.WIDE.U32 UR4, UR41, -0x55555555, URZ ;  /* 0xaaaaaaab290478a5 */ /* 0x000fe2000f8e003f */
[----:B------:R-:W-:-:S03]  /*6870*/  IMAD.MOV.U32 R103, RZ, RZ, R0 ;  /* 0x000000ffff677224 */ /* 0x000fc600078e0000 */
[----:B------:R-:W-:-:S04]  /*6880*/  USHF.R.U32.HI UR4, URZ, 0x2, UR5 ;  /* 0x000000023f047899 */ /* 0x000fc80008011605 */
[----:B------:R-:W-:-:S04]  /*6890*/  UIMAD UR41, UR4, -0x6, UR41 ;  /* 0xfffffffa042978a4 */ /* 0x000fc8000f8e0229 */
[----:B------:R-:W-:Y:S08]  /*68a0*/  @P0 BRA `(.L_x_162) ;  /* 0xffffffac000c0947 */ /* 0x000ff0000383ffff */
[----:B------:R-:W-:Y:S05]  /*68b0*/  EXIT ;  /* 0x000000000000794d */ /* 0x000fea0003800000 */
.L_x_7:
        /* <DEDUP_REMOVED lines=26> */
.L_x_164:
[----:B------:R-:W0:Y:S01]  /*6a60*/  LDC.64 R28, c[0x0][0x640] ;  /* 0x00019000ff1c7b82 */ /* 0x000e220000000a00 */
[-CC-:B------:R-:W-:Y:S01]  /*6a70*/  SHF.R.U64 R21, R14, R8.reuse, R15.reuse ;  /* 0x000000080e157219 */ /* 0x180fe2000000120f */
[----:B------:R-:W-:Y:S01]  /*6a80*/  IMAD.MOV.U32 R31, RZ, RZ, 0x1 ;  /* 0x00000001ff1f7424 */ /* 0x000fe200078e00ff */
[----:B------:R-:W-:Y:S02]  /*6a90*/  SHF.R.U32.HI R7, RZ, R8, R15 ;  /* 0x00000008ff077219 */ /* 0x000fe4000001160f */
[----:B------:R-:W-:-:S03]  /*6aa0*/  IADD3 R13, P0, RZ, -R21, RZ ;  /* 0x80000015ff0d7210 */ /* 0x000fc60007f1e0ff */
[----:B------:R-:W1:Y:S02]  /*6ab0*/  LDC R12, c[0x0][0x618] ;  /* 0x00018600ff0c7b82 */ /* 0x000e640000000800 */
[----:B------:R-:W-:Y:S02]  /*6ac0*/  IMAD.X R7, RZ, RZ, ~R7, P0 ;  /* 0x000000ffff077224 */ /* 0x000fe400000e0e07 */
[----:B------:R-:W-:-:S04]  /*6ad0*/  IMAD.WIDE.U32 R10, R13, R24, R16 ;  /* 0x000000180d0a7225 */ /* 0x000fc800078e0010 */
[----:B------:R-:W2:Y:S01]  /*6ae0*/  LDC R14, c[0x0][0x608] ;  /* 0x00018200ff0e7b82 */ /* 0x000ea20000000800 */
[----:B------:R-:W-:-:S04]  /*6af0*/  IMAD R8, R7, R24, RZ ;  /* 0x0000001807087224 */ /* 0x000fc800078e02ff */
[----:B------:R-:W-:-:S03]  /*6b00*/  IMAD R7, R13, R25, R8 ;  /* 0x000000190d077224 */ /* 0x000fc600078e0208 */
[----:B------:R-:W3:Y:S01]  /*6b10*/  LDC R26, c[0x0][0x658] ;  /* 0x00019600ff1a7b82 */ /* 0x000ee20000000800 */
[----:B------:R-:W-:Y:S01]  /*6b20*/  IMAD.IADD R7, R11, 0x1, R7 ;  /* 0x000000010b077824 */ /* 0x000fe200078e0207 */
[----:B0-----:R-:W-:Y:S01]  /*6b30*/  ISETP.NE.U32.AND P0, PT, R28, RZ, PT ;  /* 0x000000ff1c00720c */ /* 0x001fe20003f05070 */
[----:B------:R-:W-:-:S03]  /*6b40*/  IMAD.MOV.U32 R11, RZ, RZ, -0x1 ;  /* 0xffffffffff0b7424 */ /* 0x000fc600078e00ff */
        /* <DEDUP_REMOVED lines=8> */
[-C--:B---3--:R-:W-:Y:S02]  /*6bd0*/  SHF.L.U32 R10, R11, R26.reuse, RZ ;  /* 0x0000001a0b0a7219 */ /* 0x088fe400000006ff */
[--C-:B------:R-:W-:Y:S02]  /*6be0*/  SHF.R.U64 R24, R22, R26, R7.reuse ;  /* 0x0000001a16187219 */ /* 0x100fe40000001207 */
[----:B------:R-:W-:Y:S02]  /*6bf0*/  LOP3.LUT R33, RZ, R10, RZ, 0x33, !PT ;  /* 0x0000000aff217212 */ /* 0x000fe400078e33ff */
[----:B------:R-:W-:Y:S01]  /*6c00*/  SHF.R.U32.HI R11, RZ, R26, R7 ;  /* 0x0000001aff0b7219 */ /* 0x000fe20000011607 */
[----:B------:R-:W3:Y:S01]  /*6c10*/  LDC R30, c[0x0][0x610] ;  /* 0x00018400ff1e7b82 */ /* 0x000ee20000000800 */
[----:B------:R-:W-:Y:S01]  /*6c20*/  IMAD.MOV.U32 R10, RZ, RZ, R24 ;  /* 0x000000ffff0a7224 */ /* 0x000fe200078e0018 */
[----:B------:R-:W-:Y:S06]  /*6c30*/  @!P0 BRA `(.L_x_165) ;  /* 0x0000000000288947 */ /* 0x000fec0003800000 */
        /* <DEDUP_REMOVED lines=10> */
.L_x_165:
[----:B------:R-:W-:Y:S02]  /*6ce0*/  ISETP.NE.AND P0, PT, R2, 0x1, PT ;  /* 0x000000010200780c */ /* 0x000fe40003f05270 */
[----:B-1----:R-:W-:Y:S01]  /*6cf0*/  SHF.R.U64 R8, R10, R8, R11 ;  /* 0x000000080a087219 */ /* 0x002fe2000000120b */
[----:B0-----:R-:W-:Y:S01]  /*6d00*/  VIADD R11, R25, 0xffffffff ;  /* 0xffffffff190b7836 */ /* 0x001fe20000000000 */
[----:B------:R-:W-:Y:S02]  /*6d10*/  SHF.L.U32 R31, R31, R26, RZ ;  /* 0x0000001a1f1f7219 */ /* 0x000fe400000006ff */
[----:B------:R-:W-:Y:S01]  /*6d20*/  LOP3.LUT R5, R22, R33, RZ, 0xc0, !PT ;  /* 0x0000002116057212 */ /* 0x000fe200078ec0ff */
[----:B------:R-:W-:-:S04]  /*6d30*/  IMAD.MOV R7, RZ, RZ, -R8 ;  /* 0x000000ffff077224 */ /* 0x000fc800078e0a08 */
[----:B------:R-:W-:Y:S02]  /*6d40*/  IMAD R5, R31, R8, R5 ;  /* 0x000000081f057224 */ /* 0x000fe400078e0205 */
[----:B------:R-:W-:Y:S01]  /*6d50*/  @P0 IMAD R6, R9, R23, R4 ;  /* 0x0000001709060224 */ /* 0x000fe200078e0204 */
[----:B------:R-:W-:Y:S01]  /*6d60*/  LOP3.LUT R9, R20, R11, RZ, 0xc0, !PT ;  /* 0x0000000b14097212 */ /* 0x000fe200078ec0ff */
[----:B--2---:R-:W-:Y:S02]  /*6d70*/  IMAD R4, R7, R27, R24 ;  /* 0x0000001b07047224 */ /* 0x004fe400078e0218 */
[----:B---3--:R-:W-:Y:S02]  /*6d80*/  IMAD R6, R5, R30, R6 ;  /* 0x0000001e05067224 */ /* 0x008fe400078e0206 */
[----:B------:R-:W-:Y:S02]  /*6d90*/  IMAD R5, R4, R25, R9 ;  /* 0x0000001904057224 */ /* 0x000fe400078e0209 */
[----:B------:R-:W-:-:S02]  /*6da0*/  IMAD.MOV.U32 R8, RZ, RZ, 0x1 ;  /* 0x00000001ff087424 */ /* 0x000fc400078e00ff */
[----:B------:R-:W-:Y:S01]  /*6db0*/  IMAD.MOV.U32 R7, RZ, RZ, R21 ;  /* 0x000000ffff077224 */ /* 0x000fe200078e0015 */
[----:B------:R-:W-:Y:S02]  /*6dc0*/  SEL R19, R5, R6, !P0 ;  /* 0x0000000605137207 */ /* 0x000fe40004000000 */
[----:B------:R-:W-:-:S07]  /*6dd0*/  SEL R12, R6, R5, !P0 ;  /* 0x00000005060c7207 */ /* 0x000fce0004000000 */
.L_x_163:
[----:B------:R-:W-:-:S08]  /*6de0*/  NOP ;  /* 0x0000000000007918 */ /* 0x000fd00000000000 */
[----:B------:R-:W0:-:S00]  /*6df0*/  USETMAXREG.DEALLOC.CTAPOOL 0x28 ;  /* 0x00000028000079c8 */ /* 0x000e0000080e0500 */
[----:B0-----:R-:W-:-:S13]  /*6e00*/  ISETP.NE.AND P0, PT, R3, RZ, PT ;  /* 0x000000ff0300720c */ /* 0x001fda0003f05270 */
[----:B------:R-:W-:Y:S05]  /*6e10*/  @P0 EXIT ;  /* 0x000000000000094d */ /* 0x000fea0003800000 */
[----:B------:R-:W-:Y:S01]  /*6e20*/  LOP3.LUT P0, RZ, R8, 0xff, RZ, 0xc0, !PT ;  /* 0x000000ff08ff7812 */ /* 0x000fe2000780c0ff */
[----:B------:R-:W-:Y:S02]  /*6e30*/  IMAD.MOV.U32 R3, RZ, RZ, 0x1 ;  /* 0x00000001ff037424 */ /* 0x000fe400078e00ff */
[----:B------:R-:W-:-:S10]  /*6e40*/  IMAD.MOV.U32 R13, RZ, RZ, RZ ;  /* 0x000000ffff0d7224 */ /* 0x000fd400078e00ff */
[----:B------:R-:W-:Y:S05]  /*6e50*/  @!P0 BRA `(.L_x_166) ;  /* 0x0000000c00788947 */ /* 0x000fea0003800000 */
[----:B------:R-:W0:Y:S01]  /*6e60*/  LDC R3, c[0x0][0x28c] ;  /* 0x0000a300ff037b82 */ /* 0x000e220000000800 */
[----:B------:R-:W-:Y:S01]  /*6e70*/  UMOV UR13, 0x1 ;  /* 0x00000001000d7882 */ /* 0x000fe20000000000 */
[----:B------:R-:W-:Y:S01]  /*6e80*/  ULDC UR5, c[0x0][0x658] ;  /* 0x0001960000057ab9 */ /* 0x000fe20000000800 */
[----:B------:R-:W-:Y:S01]  /*6e90*/  UMOV UR7, 0xffffffff ;  /* 0xffffffff00077882 */ /* 0x000fe20000000000 */
[----:B------:R-:W-:Y:S01]  /*6ea0*/  BSSY B0, `(.L_x_166) ;  /* 0x00000d9000007945 */ /* 0x000fe20003800000 */
[----:B------:R-:W-:Y:S01]  /*6eb0*/  USHF.L.U32 UR7, UR7, UR5, URZ ;  /* 0x0000000507077299 */ /* 0x000fe2000800063f */
[----:B------:R-:W-:Y:S01]  /*6ec0*/  IMAD.MOV.U32 R11, RZ, RZ, 0x1 ;  /* 0x00000001ff0b7424 */ /* 0x000fe200078e00ff */
[----:B------:R-:W-:Y:S01]  /*6ed0*/  LOP3.LUT R10, R18, 0x2, RZ, 0xfc, !PT ;  /* 0x00000002120a7812 */ /* 0x000fe200078efcff */
[----:B------:R-:W1:Y:S01]  /*6ee0*/  S2UR UR9, SR_CgaCtaId ;  /* 0x00000000000979c3 */ /* 0x000e620000008800 */
[----:B------:R-:W-:Y:S01]  /*6ef0*/  IMAD.MOV.U32 R13, RZ, RZ, RZ ;  /* 0x000000ffff0d7224 */ /* 0x000fe200078e00ff */
[----:B------:R-:W-:Y:S01]  /*6f00*/  ULDC UR4, c[0x0][0x600] ;  /* 0x0001800000047ab9 */ /* 0x000fe20000000800 */
[----:B------:R-:W-:Y:S01]  /*6f10*/  UMOV UR14, 0x1111 ;  /* 0x00001111000e7882 */ /* 0x000fe20000000000 */
[----:B------:R-:W-:-:S02]  /*6f20*/  USHF.L.U32 UR5, UR13, UR5, URZ ;  /* 0x000000050d057299 */ /* 0x000fc4000800063f */
[----:B------:R-:W-:Y:S02]  /*6f30*/  UIADD3 UR4, UR4, -0x1, URZ ;  /* 0xffffffff04047890 */ /* 0x000fe4000fffe03f */
[----:B------:R-:W-:Y:S01]  /*6f40*/  ULOP3.LUT UR7, URZ, UR7, URZ, 0x33, !UPT ;  /* 0x000000073f077292 */ /* 0x000fe2000f8e333f */
[----:B------:R-:W-:Y:S01]  /*6f50*/  ULDC.64 UR24, c[0x0][0x198] ;  /* 0x0000660000187ab9 */ /* 0x000fe20000000a00 */
[----:B0-----:R-:W-:-:S05]  /*6f60*/  VIADD R3, R3, 0x3f ;  /* 0x0000003f03037836 */ /* 0x001fca0000000000 */
[----:B------:R-:W-:Y:S01]  /*6f70*/  SHF.R.S32.HI R4, RZ, 0x1f, R3 ;  /* 0x0000001fff047819 */ /* 0x000fe20000011403 */
[----:B-1----:R-:W-:-:S03]  /*6f80*/  USHF.R.U32.HI UR26, URZ, 0x2, UR9 ;  /* 0x000000023f1a7899 */ /* 0x002fc60008011609 */
[----:B------:R-:W-:Y:S01]  /*6f90*/  LEA.HI R4, R4, R3, RZ, 0x6 ;  /* 0x0000000304047211 */ /* 0x000fe200078f30ff */
[----:B------:R-:W-:Y:S01]  /*6fa0*/  ULOP3.LUT UR8, UR9, 0x3, URZ, 0xc0, !UPT ;  /* 0x0000000309087892 */ /* 0x000fe2000f8ec03f */
[----:B------:R-:W-:Y:S01]  /*6fb0*/  IMAD.MOV.U32 R3, RZ, RZ, 0x1 ;  /* 0x00000001ff037424 */ /* 0x000fe200078e00ff */
[----:B------:R-:W-:Y:S01]  /*6fc0*/  USHF.L.U32 UR6, UR9, 0x5, URZ ;  /* 0x0000000509067899 */ /* 0x000fe2000800063f */
[----:B------:R-:W-:Y:S01]  /*6fd0*/  SHF.R.S32.HI R8, RZ, 0x6, R4 ;  /* 0x00000006ff087819 */ /* 0x000fe20000011404 */
[----:B------:R-:W-:Y:S02]  /*6fe0*/  USHF.L.U32 UR27, UR9, 0xb, URZ ;  /* 0x0000000b091b7899 */ /* 0x000fe4000800063f */
[----:B------:R-:W-:Y:S02]  /*6ff0*/  ULOP3.LUT UR9, UR9, 0xfffffffc, URZ, 0xc0, !UPT ;  /* 0xfffffffc09097892 */ /* 0x000fe4000f8ec03f */
[----:B------:R-:W-:Y:S01]  /*7000*/  UISETP.GT.U32.AND UP0, UPT, UR8, 0xffff, UPT ;  /* 0x0000ffff0800788c */ /* 0x000fe2000bf04070 */
[----:B------:R-:W-:Y:S01]  /*7010*/  VIADD R9, R8, 0x1 ;  /* 0x0000000108097836 */ /* 0x000fe20000000000 */
[----:B------:R-:W-:-:S02]  /*7020*/  ULOP3.LUT UR11, UR9, 0x1, URZ, 0xfc, !UPT ;  /* 0x00000001090b7892 */ /* 0x000fc4000f8efc3f */
[----:B------:R-:W-:Y:S02]  /*7030*/  ULOP3.LUT UR12, UR9, 0x2, URZ, 0xfc, !UPT ;  /* 0x00000002090c7892 */ /* 0x000fe4000f8efc3f */
[----:B------:R-:W-:Y:S02]  /*7040*/  USHF.L.U32 UR10, UR13, UR9, URZ ;  /* 0x000000090d0a7299 */ /* 0x000fe4000800063f */
[----:B------:R-:W-:Y:S02]  /*7050*/  ULOP3.LUT UR9, UR9, 0x3, URZ, 0xfc, !UPT ;  /* 0x0000000309097892 */ /* 0x000fe4000f8efc3f */
[----:B------:R-:W-:Y:S02]  /*7060*/  USHF.L.U32 UR11, UR13, UR11, URZ ;  /* 0x0000000b0d0b7299 */ /* 0x000fe4000800063f */
[----:B------:R-:W-:Y:S02]  /*7070*/  USHF.L.U32 UR12, UR13, UR12, URZ ;  /* 0x0000000c0d0c7299 */ /* 0x000fe4000800063f */
[----:B------:R-:W-:-:S02]  /*7080*/  USEL UR8, UR8, 0xffff, !UP0 ;  /* 0x0000ffff08087887 */ /* 0x000fc4000c000000 */
[----:B------:R-:W-:Y:S02]  /*7090*/  USHF.L.U32 UR9, UR13, UR9, URZ ;  /* 0x000000090d097299 */ /* 0x000fe4000800063f */
[----:B------:R-:W-:Y:S02]  /*70a0*/  ULOP3.LUT UR10, UR12, UR10, UR11, 0xfe, !UPT ;  /* 0x0000000a0c0a7292 */ /* 0x000fe4000f8efe0b */
[----:B------:R-:W-:Y:S02]  /*70b0*/  ULOP3.LUT UR8, UR8, 0xffff, URZ, 0xc0, !UPT ;  /* 0x0000ffff08087892 */ /* 0x000fe4000f8ec03f */
[----:B------:R-:W-:Y:S02]  /*70c0*/  ULOP3.LUT UR6, UR6, 0x60, URZ, 0xc0, !UPT ;  /* 0x0000006006067892 */ /* 0x000fe4000f8ec03f */
[----:B------:R-:W-:Y:S02]  /*70d0*/  ULOP3.LUT UR13, UR10, UR9, URZ, 0xfc, !UPT ;  /* 0x000000090a0d7292 */ /* 0x000fe4000f8efc3f */
[----:B------:R-:W-:-:S12]  /*70e0*/  USHF.L.U32 UR14, UR14, UR8, URZ ;  /* 0x000000080e0e7299 */ /* 0x000fd8000800063f */
.L_x_177:
[----:B------:R-:W-:-:S03]  /*70f0*/  UMOV UR8, 0xffffffff ;  /* 0xffffffff00087882 */ /* 0x000fc60000000000 */
[----:B------:R-:W-:Y:S05]  /*7100*/  BRA.DIV UR8, `(.L_x_167) ;  /* 0x0000000e08fc7947 */ /* 0x000fea000b800000 */
[----:B------:R-:W-:-:S13]  /*7110*/  ELECT P6, URZ, PT ;  /* 0x00000000003f782f */ /* 0x000fda00038c0000 */
.L_x_190:
[----:B------:R-:W0:Y:S01]  /*7120*/  LDC R4, c[0x0][0x28c] ;  /* 0x0000a300ff047b82 */ /* 0x000e220000000800 */
[----:B------:R-:W-:Y:S01]  /*7130*/  BSSY B1, `(.L_x_168) ;  /* 0x000003d000017945 */ /* 0x000fe20003800000 */
[----:B0-----:R-:W-:-:S13]  /*7140*/  ISETP.LT.OR P6, PT, R4, 0x1, !P6 ;  /* 0x000000010400780c */ /* 0x001fda00077c1670 */
[----:B------:R-:W-:Y:S05]  /*7150*/  @P6 BRA `(.L_x_169) ;  /* 0x0000000000e86947 */ /* 0x000fea0003800000 */
[----:B------:R-:W-:Y:S01]  /*7160*/  LEA R12, R12, UR26, 0x2 ;  /* 0x0000001a0c0c7c11 */ /* 0x000fe2000f8e10ff */
[----:B------:R-:W-:Y:S01]  /*7170*/  IMAD.MOV.U32 R20, RZ, RZ, RZ ;  /* 0x000000ffff147224 */ /* 0x000fe200078e00ff */
[----:B------:R-:W-:Y:S01]  /*7180*/  LEA R19, R19, UR6, 0x7 ;  /* 0x0000000613137c11 */ /* 0x000fe2000f8e38ff */
[----:B------:R-:W-:Y:S02]  /*7190*/  IMAD.MOV.U32 R4, RZ, RZ, R9 ;  /* 0x000000ffff047224 */ /* 0x000fe400078e0009 */
[----:B------:R-:W-:Y:S02]  /*71a0*/  IMAD.MOV.U32 R5, RZ, RZ, R3 ;  /* 0x000000ffff057224 */ /* 0x000fe400078e0003 */
[----:B------:R-:W-:Y:S02]  /*71b0*/  IMAD.MOV.U32 R6, RZ, RZ, R13 ;  /* 0x000000ffff067224 */ /* 0x000fe400078e000d */
[----:B------:R-:W-:-:S07]  /*71c0*/  IMAD.SHL.U32 R15, R12, 0x20, RZ ;  /* 0x000000200c0f7824 */ /* 0x000fce00078e00ff */
.L_x_172:
[----:B------:R-:W0:Y:S01]  /*71d0*/  S2R R21, SR_CgaCtaId ;  /* 0x0000000000157919 */ /* 0x000e220000008800 */
[----:B------:R-:W-:Y:S02]  /*71e0*/  MOV R12, 0x400 ;  /* 0x00000400000c7802 */ /* 0x000fe40000000f00 */
[----:B------:R-:W-:-:S13]  /*71f0*/  ISETP.NE.AND P1, PT, R0, RZ, PT ;  /* 0x000000ff0000720c */ /* 0x000fda0003f25270 */
[----:B------:R-:W1:Y:S01]  /*7200*/  @!P1 LDC R14, c[0x0][0x500] ;  /* 0x00014000ff0e9b82 */ /* 0x000e620000000800 */
[----:B0-----:R-:W-:Y:S02]  /*7210*/  LEA R23, R21, R12, 0x18 ;  /* 0x0000000c15177211 */ /* 0x001fe400078ec0ff */
[----:B------:R-:W-:-:S03]  /*7220*/  SHF.L.U32 R12, R5, 0x1f, RZ ;  /* 0x0000001f050c7819 */ /* 0x000fc600000006ff */
[----:B------:R-:W-:-:S04]  /*7230*/  IMAD R21, R6, 0x8, R23 ;  /* 0x0000000806157824 */ /* 0x000fc800078e0217 */
[----:B------:R-:W0:Y:S02]  /*7240*/  SYNCS.PHASECHK.TRANS64.TRYWAIT P0, [R21+URZ+0x30], R12 ;  /* 0x0000300c150075a7 */ /* 0x000e24000800017f */
[----:B01----:R-:W-:Y:S05]  /*7250*/  @!P0 BRA `(.L_x_170) ;  /* 0x0000000c00c88947 */ /* 0x003fea0003800000 */
.L_x_191:
[----:B0-----:R-:W-:Y:S01]  /*7260*/  PRMT R12, R10, 0x9910, RZ ;  /* 0x000099100a0c7816 */ /* 0x001fe200000000ff */
[----:B------:R0:W-:Y:S03]  /*7270*/  @!P1 SYNCS.ARRIVE.TRANS64 RZ, [R21+URZ], R14 ;  /* 0x0000000e15ff99a7 */ /* 0x0001e6000800003f */
[----:B------:R-:W-:-:S13]  /*7280*/  ISETP.NE.AND P0, PT, R12, 0x2, PT ;  /* 0x000000020c00780c */ /* 0x000fda0003f05270 */
[----:B0-----:R-:W-:Y:S05]  /*7290*/  @P0 BRA `(.L_x_171) ;  /* 0x0000000000040947 */ /* 0x001fea0003800000 */
[----:B------:R-:W-:Y:S01]  /*72a0*/  BPT.TRAP 0x1 ;  /* 0x000000040000795c */ /* 0x000fe20000300000 */
.L_x_171:
[----:B------:R-:W-:Y:S01]  /*72b0*/  R2UR UR8, R6 ;  /* 0x00000000060872ca */ /* 0x000fe200000e0000 */
[----:B------:R-:W-:Y:S01]  /*72c0*/  VIADD R4, R4, 0xffffffff ;  /* 0xffffffff04047836 */ /* 0x000fe20000000000 */
[----:B------:R-:W-:Y:S01]  /*72d0*/  R2UR UR15, R23 ;  /* 0x00000000170f72ca */ /* 0x000fe200000e0000 */
[----:B------:R-:W-:Y:S01]  /*72e0*/  UIADD3 UR16, UP0, UR24, 0xf0, URZ ;  /* 0x000000f018107890 */ /* 0x000fe2000ff1e03f */
[----:B------:R-:W-:Y:S01]  /*72f0*/  R2UR UR22, R15 ;  /* 0x000000000f1672ca */ /* 0x000fe200000e0000 */
[----:B------:R-:W-:Y:S01]  /*7300*/  UIADD3 UR30, UP1, UR24, 0x1f0, URZ ;  /* 0x000001f0181e7890 */ /* 0x000fe2000ff3e03f */
[----:B------:R-:W-:Y:S01]  /*7310*/  R2UR UR9, R21 ;  /* 0x00000000150972ca */ /* 0x000fe200000e0000 */
[----:B------:R-:W-:Y:S01]  /*7320*/  UIADD3.X UR17, URZ, UR25, URZ, UP0, !UPT ;  /* 0x000000193f117290 */ /* 0x000fe200087fe43f */
[----:B------:R-:W-:Y:S01]  /*7330*/  R2UR UR10, R20 ;  /* 0x00000000140a72ca */ /* 0x000fe200000e0000 */
[----:B------:R-:W-:Y:S01]  /*7340*/  VIADD R6, R6, 0x1 ;  /* 0x0000000106067836 */ /* 0x000fe20000000000 */
[----:B------:R-:W-:Y:S01]  /*7350*/  R2UR UR12, R7 ;  /* 0x00000000070c72ca */ /* 0x000fe200000e0000 */
[----:B------:R-:W-:Y:S01]  /*7360*/  UPRMT UR28, URZ, 0x5410, UR13 ;  /* 0x000054103f1c7896 */ /* 0x000fe2000800000d */
[----:B------:R-:W-:Y:S01]  /*7370*/  R2UR UR23, R19 ;  /* 0x00000000131772ca */ /* 0x000fe200000e0000 */
[----:B------:R-:W-:Y:S01]  /*7380*/  USHF.L.U32 UR8, UR8, 0xd, URZ ;  /* 0x0000000d08087899 */ /* 0x000fe2000800063f */
[----:B------:R-:W-:Y:S01]  /*7390*/  ISETP.GT.AND P1, PT, R4, 0x1, PT ;  /* 0x000000010400780c */ /* 0x000fe20003f24270 */
[----:B------:R-:W-:Y:S01]  /*73a0*/  UIADD3.X UR31, URZ, UR25, URZ, UP1, !UPT ;  /* 0x000000193f1f7290 */ /* 0x000fe20008ffe43f */
[----:B------:R-:W-:Y:S01]  /*73b0*/  ISETP.NE.AND P0, PT, R6, 0x6, PT ;  /* 0x000000060600780c */ /* 0x000fe20003f05270 */
[----:B------:R-:W-:Y:S01]  /*73c0*/  ULEA UR11, UR26, UR8, 0xb ;  /* 0x000000081a0b7291 */ /* 0x000fe2000f8e583f */
[----:B------:R-:W-:Y:S01]  /*73d0*/  VIADD R20, R20, 0x40 ;  /* 0x0000004014147836 */ /* 0x000fe20000000000 */
[----:B------:R-:W-:Y:S01]  /*73e0*/  ULOP3.LUT UR8, UR8, 0x1800, UR27, 0xf8, !UPT ;  /* 0x0000180008087892 */ /* 0x000fe2000f8ef81b */
[----:B------:R-:W-:Y:S01]  /*73f0*/  SEL R12, RZ, 0x1, P0 ;  /* 0x00000001ff0c7807 */ /* 0x000fe20000000000 */
[----:B------:R-:W-:Y:S01]  /*7400*/  ULEA UR11, UR11, UR15, 0x1 ;  /* 0x0000000f0b0b7291 */ /* 0x000fe2000f8e083f */
[----:B------:R-:W-:Y:S01]  /*7410*/  SEL R6, R6, RZ, P0 ;  /* 0x000000ff06067207 */ /* 0x000fe20000000000 */
[----:B------:R-:W-:Y:S01]  /*7420*/  ULEA UR8, UR8, UR15, 0x1 ;  /* 0x0000000f08087291 */ /* 0x000fe2000f8e083f */
[----:B------:R-:W-:Y:S01]  /*7430*/  LOP3.LUT R5, R5, R12, RZ, 0x3c, !PT ;  /* 0x0000000c05057212 */ /* 0x000fe200078e3cff */
[----:B------:R-:W-:-:S02]  /*7440*/  UIADD3 UR20, UR11, 0x180, URZ ;  /* 0x000001800b147890 */ /* 0x000fc4000fffe03f */
[----:B------:R-:W-:Y:S02]  /*7450*/  UPRMT UR15, URZ, 0x5410, UR14 ;  /* 0x000054103f0f7896 */ /* 0x000fe4000800000e */
[----:B------:R-:W-:Y:S01]  /*7460*/  UIADD3 UR21, UR8, 0x18180, URZ ;  /* 0x0001818008157890 */ /* 0x000fe2000fffe03f */
[----:B------:R-:W-:Y:S01]  /*7470*/  UMOV UR18, 0x0 ;  /* 0x0000000000127882 */ /* 0x000fe20000000000 */
[----:B------:R-:W-:Y:S01]  /*7480*/  UMOV UR19, 0x10000000 ;  /* 0x1000000000137882 */ /* 0x000fe20000000000 */
[----:B------:R-:W-:Y:S01]  /*7490*/  UMOV UR11, UR22 ;  /* 0x00000016000b7c82 */ /* 0x000fe20008000000 */
[----:B------:R-:W-:-:S03]  /*74a0*/  UMOV UR8, UR20 ;  /* 0x0000001400087c82 */ /* 0x000fc60008000000 */
[----:B------:R0:W-:Y:S02]  /*74b0*/  UTMALDG.3D.MULTICAST [UR8], [UR16], UR15, desc[UR18] ;  /* 0x00001208100073b4 */ /* 0x0001e4000801180f */
[----:B0-----:R-:W-:Y:S01]  /*74c0*/  UMOV UR8, UR21 ;  /* 0x0000001500087c82 */ /* 0x001fe20008000000 */
[----:B------:R-:W-:Y:S02]  /*74d0*/  UMOV UR11, UR23 ;  /* 0x00000017000b7c82 */ /* 0x000fe40008000000 */
[----:B------:R0:W-:Y:S02]  /*74e0*/  UTMALDG.3D.MULTICAST [UR8], [UR30], UR28, desc[UR18] ;  /* 0x000012081e0073b4 */ /* 0x0001e4000801181c */
[----:B0-----:R-:W-:Y:S05]  /*74f0*/  @P1 BRA `(.L_x_172) ;  /* 0xfffffffc00341947 */ /* 0x001fea000383ffff */
.L_x_169:
[----:B------:R-:W-:Y:S05]  /*7500*/  BSYNC B1 ;  /* 0x0000000000017941 */ /* 0x000fea0003800000 */
.L_x_168:
[----:B------:R-:W-:Y:S01]  /*7510*/  LOP3.LUT P1, RZ, R11, 0xff, RZ, 0xc0, !PT ;  /* 0x000000ff0bff7812 */ /* 0x000fe2000782c0ff */
[C---:B------:R-:W-:Y:S01]  /*7520*/  IMAD.IADD R13, R8.reuse, 0x1, R13 ;  /* 0x00000001080d7824 */ /* 0x040fe200078e020d */
[----:B------:R-:W-:Y:S01]  /*7530*/  ULDC.64 UR8, c[0x0][0x650] ;  /* 0x0001940000087ab9 */ /* 0x000fe20000000a00 */
[C---:B------:R-:W-:Y:S01]  /*7540*/  ISETP.GE.U32.AND P2, PT, R8.reuse, 0x6, PT ;  /* 0x000000060800780c */ /* 0x040fe20003f46070 */
[----:B------:R-:W-:Y:S01]  /*7550*/  BSSY B1, `(.L_x_173) ;  /* 0x000006b000017945 */ /* 0x000fe20003800000 */
[----:B------:R-:W-:Y:S01]  /*7560*/  IMAD.MOV.U32 R12, RZ, RZ, -0x1 ;  /* 0xffffffffff0c7424 */ /* 0x000fe200078e00ff */
[----:B------:R-:W-:Y:S01]  /*7570*/  ISETP.GT.U32.AND P0, PT, R13, 0x5, PT ;  /* 0x000000050d00780c */ /* 0x000fe20003f04070 */
[----:B------:R-:W-:Y:S01]  /*7580*/  IMAD.MOV.U32 R19, RZ, RZ, -0x1 ;  /* 0xffffffffff137424 */ /* 0x000fe200078e00ff */
[----:B------:R-:W-:Y:S01]  /*7590*/  PRMT R11, RZ, 0x7610, R11 ;  /* 0x00007610ff0b7816 */ /* 0x000fe2000000000b */
[----:B------:R-:W-:Y:S01]  /*75a0*/  IMAD.MOV.U32 R7, RZ, RZ, -0x1 ;  /* 0xffffffffff077424 */ /* 0x000fe200078e00ff */
[----:B------:R-:W-:-:S03]  /*75b0*/  ISETP.LT.U32.AND P0, PT, R8, 0x6, P0 ;  /* 0x000000060800780c */ /* 0x000fc60000701070 */
[----:B------:R-:W0:Y:S01]  /*75c0*/  @P1 S2R R5, SR_CgaCtaId ;  /* 0x0000000000051919 */ /* 0x000e220000008800 */
[----:B------:R-:W-:-:S04]  /*75d0*/  @P1 MOV R4, 0x400 ;  /* 0x0000040000041802 */ /* 0x000fc80000000f00 */
[----:B0-----:R-:W-:Y:S01]  /*75e0*/  @P1 LEA R6, R5, R4, 0x18 ;  /* 0x0000000405061211 */ /* 0x001fe200078ec0ff */
[----:B------:R-:W-:Y:S01]  /*75f0*/  IMAD.WIDE.U32 R4, R13, -0x55555555, RZ ;  /* 0xaaaaaaab0d047825 */ /* 0x000fe200078e00ff */
[----:B------:R-:W-:Y:S02]  /*7600*/  SEL R4, RZ, 0x1, !P0 ;  /* 0x00000001ff047807 */ /* 0x000fe40004000000 */
[----:B------:R0:W-:Y:S01]  /*7610*/  @P1 SYNCS.ARRIVE.TRANS64.A1T0 RZ, [R6+URZ+0x78], RZ ;  /* 0x000078ff06ff19a7 */ /* 0x0001e2000810003f */
[----:B------:R-:W-:Y:S02]  /*7620*/  IADD3 R16, P1, R16, UR36, RZ ;  /* 0x0000002410107c10 */ /* 0x000fe4000ff3e0ff */
[----:B------:R-:W-:Y:S02]  /*7630*/  LOP3.LUT R3, R3, R4, RZ, 0x3c, !PT ;  /* 0x0000000403037212 */ /* 0x000fe400078e3cff */
[----:B------:R-:W-:Y:S02]  /*7640*/  IADD3.X R17, R17, UR42, RZ, P1, !PT ;  /* 0x0000002a11117c10 */ /* 0x000fe40008ffe4ff */
[----:B------:R-:W-:-:S02]  /*7650*/  ISETP.GE.U32.AND P0, PT, R16, UR8, PT ;  /* 0x0000000810007c0c */ /* 0x000fc4000bf06070 */
[----:B0-----:R-:W-:Y:S02]  /*7660*/  SHF.R.U32.HI R6, RZ, 0x2, R5 ;  /* 0x00000002ff067819 */ /* 0x001fe40000011605 */
[----:B------:R-:W-:Y:S02]  /*7670*/  ISETP.GE.U32.AND.EX P0, PT, R17, UR9, PT, P0 ;  /* 0x0000000911007c0c */ /* 0x000fe4000bf06100 */
[----:B------:R-:W-:Y:S01]  /*7680*/  @P2 LOP3.LUT R3, R3, 0x1, R6, 0x78, !PT ;  /* 0x0000000103032812 */ /* 0x000fe200078e7806 */
[----:B------:R-:W-:Y:S01]  /*7690*/  IMAD R13, R6, -0x6, R13 ;  /* 0xfffffffa060d7824 */ /* 0x000fe200078e020d */
[----:B------:R-:W-:-:S09]  /*76a0*/  PRMT R4, RZ, 0x7610, R4 ;  /* 0x00007610ff047816 */ /* 0x000fd20000000004 */
[----:B------:R-:W-:Y:S05]  /*76b0*/  @P0 BRA `(.L_x_174) ;  /* 0x0000000400500947 */ /* 0x000fea0003800000 */
[----:B------:R-:W0:Y:S01]  /*76c0*/  S2R R15, SR_CTAID.X ;  /* 0x00000000000f7919 */ /* 0x000e220000002500 */
[----:B------:R-:W-:Y:S01]  /*76d0*/  ULDC.64 UR8, c[0x0][0x628] ;  /* 0x00018a0000087ab9 */ /* 0x000fe20000000a00 */
[----:B------:R-:W1:Y:S01]  /*76e0*/  LDC R20, c[0x0][0x144] ;  /* 0x00005100ff147b82 */ /* 0x000e620000000800 */
[----:B------:R-:W-:Y:S01]  /*76f0*/  ISETP.NE.U32.AND P0, PT, RZ, UR8, PT ;  /* 0x00000008ff007c0c */ /* 0x000fe2000bf05070 */
[----:B------:R-:W2:Y:S01]  /*7700*/  S2R R12, SR_CTAID.Y ;  /* 0x00000000000c7919 */ /* 0x000ea20000002600 */
[----:B------:R-:W-:Y:S01]  /*7710*/  ULDC UR10, c[0x0][0x150] ;  /* 0x00005400000a7ab9 */ /* 0x000fe20000000800 */
[----:B------:R-:W-:Y:S01]  /*7720*/  ULDC UR11, c[0x0][0x630] ;  /* 0x00018c00000b7ab9 */ /* 0x000fe20000000800 */
[----:B------:R-:W-:Y:S01]  /*7730*/  ISETP.NE.AND.EX P0, PT, RZ, UR9, PT, P0 ;  /* 0x00000009ff007c0c */ /* 0x000fe2000bf05300 */
[----:B------:R-:W-:Y:S01]  /*7740*/  IMAD.MOV.U32 R4, RZ, RZ, R16 ;  /* 0x000000ffff047224 */ /* 0x000fe200078e0010 */
[----:B0-----:R-:W-:-:S05]  /*7750*/  I2FP.F32.U32 R5, R15 ;  /* 0x0000000f00057245 */ /* 0x001fca0000201000 */
[----:B------:R-:W-:Y:S01]  /*7760*/  FMUL R21, R5, UR10 ;  /* 0x0000000a05157c20 */ /* 0x000fe20008400000 */
[----:B------:R-:W-:-:S05]  /*7770*/  IMAD.MOV.U32 R5, RZ, RZ, R17 ;  /* 0x000000ffff057224 */ /* 0x000fca00078e0011 */
[----:B--2---:R-:W-:Y:S05]  /*7780*/  @!P0 BRA `(.L_x_175) ;  /* 0x0000000000288947 */ /* 0x004fea0003800000 */
[----:B------:R-:W-:Y:S02]  /*7790*/  ULDC UR10, c[0x0][0x634] ;  /* 0x00018d00000a7ab9 */ /* 0x000fe40000000800 */
[----:B------:R-:W-:-:S05]  /*77a0*/  IADD3 R5, P0, R16, UR10, RZ ;  /* 0x0000000a10057c10 */ /* 0x000fca000ff1e0ff */
[----:B------:R-:W-:-:S04]  /*77b0*/  IMAD.X R19, RZ, RZ, R17, P0 ;  /* 0x000000ffff137224 */ /* 0x000fc800000e0611 */
[----:B------:R-:W-:-:S04]  /*77c0*/  IMAD.WIDE.U32 R6, R19, UR8, RZ ;  /* 0x0000000813067c25 */ /* 0x000fc8000f8e00ff */
[----:B------:R-:W-:-:S04]  /*77d0*/  IMAD.WIDE.U32 R6, P0, R5, UR9, R6 ;  /* 0x0000000905067c25 */ /* 0x000fc8000f800006 */
[----:B------:R-:W-:-:S04]  /*77e0*/  IMAD.WIDE.U32 R4, R5, UR8, RZ ;  /* 0x0000000805047c25 */ /* 0x000fc8000f8e00ff */
[----:B------:R-:W-:Y:S01]  /*77f0*/  IMAD.MOV.U32 R4, RZ, RZ, R7 ;  /* 0x000000ffff047224 */ /* 0x000fe200078e0007 */
[----:B------:R-:W-:Y:S01]  /*7800*/  IADD3 RZ, P1, R5, R6, RZ ;  /* 0x0000000605ff7210 */ /* 0x000fe20007f3e0ff */
[----:B------:R-:W-:-:S04]  /*7810*/  IMAD.X R5, RZ, RZ, RZ, P0 ;  /* 0x000000ffff057224 */ /* 0x000fc800000e06ff */
[----:B------:R-:W-:-:S08]  /*7820*/  IMAD.WIDE.U32.X R4, R19, UR9, R4, P1 ;  /* 0x0000000913047c25 */ /* 0x000fd000088e0404 */
.L_x_175:
[--C-:B------:R-:W-:Y:S01]  /*7830*/  SHF.R.U64 R14, R4, UR11, R5.reuse ;  /* 0x0000000b040e7c19 */ /* 0x100fe20008001205 */
[----:B------:R-:W0:Y:S01]  /*7840*/  F2I.U32.TRUNC.NTZ R21, R21 ;  /* 0x0000001500157305 */ /* 0x000e22000020f000 */
[----:B------:R-:W-:Y:S01]  /*7850*/  SHF.R.U32.HI R4, RZ, UR11, R5 ;  /* 0x0000000bff047c19 */ /* 0x000fe20008011605 */
[----:B------:R-:W-:Y:S01]  /*7860*/  ULDC.64 UR8, c[0x0][0x620] ;  /* 0x0001880000087ab9 */ /* 0x000fe20000000a00 */
[----:B------:R-:W-:Y:S01]  /*7870*/  IADD3 R7, P0, RZ, -R14, RZ ;  /* 0x8000000eff077210 */ /* 0x000fe20007f1e0ff */
[----:B------:R-:W-:-:S04]  /*7880*/  ULDC.64 UR10, c[0x0][0x640] ;  /* 0x00019000000a7ab9 */ /* 0x000fc80000000a00 */
[----:B------:R-:W-:Y:S01]  /*7890*/  IMAD.X R4, RZ, RZ, ~R4, P0 ;  /* 0x000000ffff047224 */ /* 0x000fe200000e0e04 */
[----:B------:R-:W-:-:S03]  /*78a0*/  ISETP.NE.U32.AND P0, PT, RZ, UR10, PT ;  /* 0x0000000aff007c0c */ /* 0x000fc6000bf05070 */
[----:B------:R-:W-:Y:S01]  /*78b0*/  IMAD R6, R4, UR8, RZ ;  /* 0x0000000804067c24 */ /* 0x000fe2000f8e02ff */
[----:B------:R-:W-:Y:S01]  /*78c0*/  ISETP.NE.AND.EX P0, PT, RZ, UR11, PT, P0 ;  /* 0x0000000bff007c0c */ /* 0x000fe2000bf05300 */
[----:B------:R-:W-:Y:S01]  /*78d0*/  IMAD.WIDE.U32 R4, R7, UR8, R16 ;  /* 0x0000000807047c25 */ /* 0x000fe2000f8e0010 */
[----:B------:R-:W-:-:S03]  /*78e0*/  ULDC UR8, c[0x0][0x618] ;  /* 0x0001860000087ab9 */ /* 0x000fc60000000800 */
[----:B------:R-:W-:Y:S01]  /*78f0*/  IMAD R7, R7, UR9, R6 ;  /* 0x0000000907077c24 */ /* 0x000fe2000f8e0206 */
[----:B------:R-:W-:Y:S01]  /*7900*/  ULDC UR9, c[0x0][0x154] ;  /* 0x0000550000097ab9 */ /* 0x000fe20000000800 */
[----:B0-----:R-:W-:Y:S02]  /*7910*/  IMAD.MOV R6, RZ, RZ, -R21 ;  /* 0x000000ffff067224 */ /* 0x001fe400078e0a15 */
[----:B------:R-:W0:Y:S01]  /*7920*/  LDC R21, c[0x0][0x148] ;  /* 0x00005200ff157b82 */ /* 0x000e220000000800 */
[----:B------:R-:W-:Y:S02]  /*7930*/  IMAD.IADD R5, R5, 0x1, R7 ;  /* 0x0000000105057824 */ /* 0x000fe400078e0207 */
[----:B-1----:R-:W-:Y:S01]  /*7940*/  IMAD R15, R20, R6, R15 ;  /* 0x00000006140f7224 */ /* 0x002fe200078e020f */
[----:B------:R-:W-:Y:S02]  /*7950*/  I2FP.F32.U32 R6, R12 ;  /* 0x0000000c00067245 */ /* 0x000fe40000201000 */
[----:B------:R-:W-:-:S02]  /*7960*/  SHF.R.U64 R19, R4, UR8, R5 ;  /* 0x0000000804137c19 */ /* 0x000fc40008001205 */
[----:B------:R-:W-:Y:S01]  /*7970*/  SHF.R.U32.HI R4, RZ, UR8, R5 ;  /* 0x00000008ff047c19 */ /* 0x000fe20008011605 */
[----:B------:R-:W-:Y:S01]  /*7980*/  FMUL R6, R6, UR9 ;  /* 0x0000000906067c20 */ /* 0x000fe20008400000 */
[----:B------:R-:W-:Y:S02]  /*7990*/  ULDC UR8, c[0x0][0x608] ;  /* 0x0001820000087ab9 */ /* 0x000fe40000000800 */
[--C-:B------:R-:W-:Y:S01]  /*79a0*/  SHF.R.U64 R22, R19, UR8, R4.reuse ;  /* 0x0000000813167c19 */ /* 0x100fe20008001204 */
[----:B------:R1:W2:Y:S01]  /*79b0*/  F2I.U32.TRUNC.NTZ R24, R6 ;  /* 0x0000000600187305 */ /* 0x0002a2000020f000 */
[----:B------:R-:W-:Y:S01]  /*79c0*/  SHF.R.U32.HI R5, RZ, UR8, R4 ;  /* 0x00000008ff057c19 */ /* 0x000fe20008011604 */
[----:B------:R-:W-:-:S03]  /*79d0*/  ULDC UR8, c[0x0][0x658] ;  /* 0x0001960000087ab9 */ /* 0x000fc60000000800 */
[--C-:B------:R-:W-:Y:S02]  /*79e0*/  SHF.R.U64 R20, R22, UR8, R5.reuse ;  /* 0x0000000816147c19 */ /* 0x100fe40008001205 */
[----:B------:R-:W-:-:S03]  /*79f0*/  SHF.R.U32.HI R23, RZ, UR8, R5 ;  /* 0x00000008ff177c19 */ /* 0x000fc60008011605 */
[----:B------:R-:W-:Y:S02]  /*7a00*/  IMAD.MOV.U32 R4, RZ, RZ, R20 ;  /* 0x000000ffff047224 */ /* 0x000fe400078e0014 */
[----:B------:R-:W-:Y:S01]  /*7a10*/  IMAD.MOV.U32 R5, RZ, RZ, R23 ;  /* 0x000000ffff057224 */ /* 0x000fe200078e0017 */
[----:B-1----:R-:W-:Y:S06]  /*7a20*/  @!P0 BRA `(.L_x_176) ;  /* 0x0000000000288947 */ /* 0x002fec0003800000 */
        /* <DEDUP_REMOVED lines=10> */
.L_x_176:
[----:B------:R-:W-:Y:S01]  /*7ad0*/  ISETP.NE.AND P0, PT, R2, 0x1, PT ;  /* 0x000000010200780c */ /* 0x000fe20003f05270 */
[----:B------:R-:W-:Y:S01]  /*7ae0*/  ULDC UR8, c[0x0][0x648] ;  /* 0x0001920000087ab9 */ /* 0x000fe20000000800 */
[----:B------:R-:W-:Y:S01]  /*7af0*/  LOP3.LUT R22, R22, UR7, RZ, 0xc0, !PT ;  /* 0x0000000716167c12 */ /* 0x000fe2000f8ec0ff */
[----:B--2---:R-:W-:Y:S01]  /*7b00*/  IMAD.MOV R24, RZ, RZ, -R24 ;  /* 0x000000ffff187224 */ /* 0x004fe200078e0a18 */
[----:B------:R-:W-:Y:S01]  /*7b10*/  SHF.R.U64 R5, R4, UR8, R5 ;  /* 0x0000000804057c19 */ /* 0x000fe20008001205 */
[----:B------:R-:W-:Y:S01]  /*7b20*/  ULDC UR8, c[0x0][0x638] ;  /* 0x00018e0000087ab9 */ /* 0x000fe20000000800 */
[----:B------:R-:W-:Y:S01]  /*7b30*/  LOP3.LUT R19, R19, UR4, RZ, 0xc0, !PT ;  /* 0x0000000413137c12 */ /* 0x000fe2000f8ec0ff */
[----:B------:R-:W-:Y:S01]  /*7b40*/  ULDC UR9, c[0x0][0x610] ;  /* 0x0001840000097ab9 */ /* 0x000fe20000000800 */
[----:B------:R-:W-:Y:S02]  /*7b50*/  IMAD.MOV.U32 R4, RZ, RZ, 0x1 ;  /* 0x00000001ff047424 */ /* 0x000fe400078e00ff */
[----:B------:R-:W-:-:S02]  /*7b60*/  IMAD.MOV R7, RZ, RZ, -R5 ;  /* 0x000000ffff077224 */ /* 0x000fc400078e0a05 */
[----:B------:R-:W-:Y:S02]  /*7b70*/  IMAD R22, R5, UR5, R22 ;  /* 0x0000000505167c24 */ /* 0x000fe4000f8e0216 */
[----:B0-----:R-:W-:Y:S02]  /*7b80*/  @P0 IMAD R15, R21, R24, R12 ;  /* 0x00000018150f0224 */ /* 0x001fe400078e020c */
[----:B------:R-:W-:Y:S01]  /*7b90*/  IMAD R20, R7, UR8, R20 ;  /* 0x0000000807147c24 */ /* 0x000fe2000f8e0214 */
[----:B------:R-:W-:Y:S01]  /*7ba0*/  ULDC UR8, c[0x0][0x600] ;  /* 0x0001800000087ab9 */ /* 0x000fe20000000800 */
[----:B------:R-:W-:Y:S02]  /*7bb0*/  IMAD R15, R22, UR9, R15 ;  /* 0x00000009160f7c24 */ /* 0x000fe4000f8e020f */
[----:B------:R-:W-:Y:S02]  /*7bc0*/  IMAD R20, R20, UR8, R19 ;  /* 0x0000000814147c24 */ /* 0x000fe4000f8e0213 */
[----:B------:R-:W-:-:S03]  /*7bd0*/  IMAD.MOV.U32 R7, RZ, RZ, R14 ;  /* 0x000000ffff077224 */ /* 0x000fc600078e000e */
[----:B------:R-:W-:Y:S02]  /*7be0*/  SEL R19, R20, R15, !P0 ;  /* 0x0000000f14137207 */ /* 0x000fe40004000000 */
[----:B------:R-:W-:-:S07]  /*7bf0*/  SEL R12, R15, R20, !P0 ;  /* 0x000000140f0c7207 */ /* 0x000fce0004000000 */
.L_x_174:
[----:B------:R-:W-:Y:S05]  /*7c00*/  BSYNC B1 ;  /* 0x0000000000017941 */ /* 0x000fea0003800000 */
.L_x_173:
[----:B------:R-:W-:-:S13]  /*7c10*/  LOP3.LUT P0, RZ, R4, 0xff, RZ, 0xc0, !PT ;  /* 0x000000ff04ff7812 */ /* 0x000fda000780c0ff */
[----:B------:R-:W-:Y:S05]  /*7c20*/  @P0 BRA `(.L_x_177) ;  /* 0xfffffff400300947 */ /* 0x000fea000383ffff */
[----:B------:R-:W-:Y:S05]  /*7c30*/  BSYNC B0 ;  /* 0x0000000000007941 */ /* 0x000fea0003800000 */
.L_x_166:
[----:B------:R-:W-:-:S03]  /*7c40*/  UMOV UR8, 0xffffffff ;  /* 0xffffffff00087882 */ /* 0x000fc60000000000 */
[----:B------:R-:W-:Y:S05]  /*7c50*/  BRA.DIV UR8, `(.L_x_178) ;  /* 0x00000006085c7947 */ /* 0x000fea000b800000 */
[----:B------:R-:W-:-:S13]  /*7c60*/  ELECT P6, URZ, PT ;  /* 0x00000000003f782f */ /* 0x000fda00038c0000 */
.L_x_194:
[----:B------:R-:W-:Y:S04]  /*7c70*/  BSSY B0, `(.L_x_179) ;  /* 0x000003d000007945 */ /* 0x000fe80003800000 */
[----:B------:R-:W-:Y:S05]  /*7c80*/  @!P6 BRA `(.L_x_180) ;  /* 0x0000000000ece947 */ /* 0x000fea0003800000 */
[----:B------:R-:W-:-:S04]  /*7c90*/  LOP3.LUT R18, R18, 0x2, RZ, 0xfc, !PT ;  /* 0x0000000212127812 */ /* 0x000fc800078efcff */
[----:B------:R-:W-:-:S13]  /*7ca0*/  ISETP.NE.AND P0, PT, R18, 0x3, PT ;  /* 0x000000031200780c */ /* 0x000fda0003f05270 */
[----:B------:R-:W-:Y:S05]  /*7cb0*/  @!P0 BRA `(.L_x_181) ;  /* 0x0000000000048947 */ /* 0x000fea0003800000 */
[----:B------:R-:W-:Y:S01]  /*7cc0*/  BPT.TRAP 0x1 ;  /* 0x000000040000795c */ /* 0x000fe20000300000 */
.L_x_181:
[----:B------:R-:W0:Y:S01]  /*7cd0*/  S2R R5, SR_CgaCtaId ;  /* 0x0000000000057919 */ /* 0x000e220000008800 */
[----:B------:R-:W-:Y:S02]  /*7ce0*/  MOV R0, 0x400 ;  /* 0x0000040000007802 */ /* 0x000fe40000000f00 */
[----:B------:R-:W-:Y:S02]  /*7cf0*/  SHF.L.U32 R4, R3, 0x1f, RZ ;  /* 0x0000001f03047819 */ /* 0x000fe400000006ff */
[----:B0-----:R-:W-:-:S05]  /*7d00*/  LEA R0, R5, R0, 0x18 ;  /* 0x0000000005007211 */ /* 0x001fca00078ec0ff */
[----:B------:R-:W-:-:S04]  /*7d10*/  VIADD R0, R0, 0x30 ;  /* 0x0000003000007836 */ /* 0x000fc80000000000 */
[C---:B------:R-:W-:Y:S02]  /*7d20*/  IMAD R7, R13.reuse, 0x8, R0 ;  /* 0x000000080d077824 */ /* 0x040fe400078e0200 */
[----:B------:R-:W-:Y:S02]  /*7d30*/  VIADD R13, R13, 0x1 ;  /* 0x000000010d0d7836 */ /* 0x000fe40000000000 */
[----:B------:R-:W0:Y:S03]  /*7d40*/  SYNCS.PHASECHK.TRANS64.TRYWAIT P0, [R7+URZ], R4 ;  /* 0x00000004070075a7 */ /* 0x000e26000800017f */
[----:B------:R-:W-:-:S04]  /*7d50*/  ISETP.NE.AND P1, PT, R13, 0x6, PT ;  /* 0x000000060d00780c */ /* 0x000fc80003f25270 */
[----:B------:R-:W-:Y:S02]  /*7d60*/  SEL R2, RZ, 0x1, P1 ;  /* 0x00000001ff027807 */ /* 0x000fe40000800000 */
[----:B------:R-:W-:Y:S02]  /*7d70*/  SEL R13, R13, RZ, P1 ;  /* 0x000000ff0d0d7207 */ /* 0x000fe40000800000 */
[----:B------:R-:W-:-:S03]  /*7d80*/  LOP3.LUT R6, R3, R2, RZ, 0x3c, !PT ;  /* 0x0000000203067212 */ /* 0x000fc600078e3cff */
[----:B------:R-:W-:Y:S01]  /*7d90*/  IMAD R8, R13, 0x8, R0 ;  /* 0x000000080d087824 */ /* 0x000fe200078e0200 */
[----:B------:R-:W-:Y:S01]  /*7da0*/  SHF.L.U32 R5, R6, 0x1f, RZ ;  /* 0x0000001f06057819 */ /* 0x000fe200000006ff */
[----:B0-----:R-:W-:Y:S06]  /*7db0*/  @!P0 BRA `(.L_x_182) ;  /* 0x0000000400248947 */ /* 0x001fec0003800000 */
.L_x_195:
[----:B------:R-:W1:Y:S01]  /*7dc0*/  SYNCS.PHASECHK.TRANS64.TRYWAIT P0, [R8+URZ], R5 ;  /* 0x00000005080075a7 */ /* 0x000e62000800017f */
[----:B------:R-:W-:-:S05]  /*7dd0*/  VIADD R2, R13, 0x1 ;  /* 0x000000010d027836 */ /* 0x000fca0000000000 */
[----:B------:R-:W-:-:S04]  /*7de0*/  ISETP.NE.AND P1, PT, R2, 0x6, PT ;  /* 0x000000060200780c */ /* 0x000fc80003f25270 */
[----:B------:R-:W-:Y:S02]  /*7df0*/  SEL R3, RZ, 0x1, P1 ;  /* 0x00000001ff037807 */ /* 0x000fe40000800000 */
[----:B0-----:R-:W-:Y:S02]  /*7e00*/  SEL R7, R2, RZ, P1 ;  /* 0x000000ff02077207 */ /* 0x001fe40000800000 */
[----:B------:R-:W-:-:S03]  /*7e10*/  LOP3.LUT R6, R6, R3, RZ, 0x3c, !PT ;  /* 0x0000000306067212 */ /* 0x000fc600078e3cff */
[----:B------:R-:W-:Y:S01]  /*7e20*/  IMAD R9, R7, 0x8, R0 ;  /* 0x0000000807097824 */ /* 0x000fe200078e0200 */
[----:B------:R-:W-:Y:S01]  /*7e30*/  SHF.L.U32 R4, R6, 0x1f, RZ ;  /* 0x0000001f06047819 */ /* 0x000fe200000006ff */
[----:B-1----:R-:W-:Y:S06]  /*7e40*/  @!P0 BRA `(.L_x_183) ;  /* 0x0000000400148947 */ /* 0x002fec0003800000 */
.L_x_196:
[----:B------:R-:W1:Y:S01]  /*7e50*/  SYNCS.PHASECHK.TRANS64.TRYWAIT P0, [R9+URZ], R4 ;  /* 0x00000004090075a7 */ /* 0x000e62000800017f */
[----:B------:R-:W-:-:S05]  /*7e60*/  VIADD R2, R7, 0x1 ;  /* 0x0000000107027836 */ /* 0x000fca0000000000 */
[----:B------:R-:W-:-:S04]  /*7e70*/  ISETP.NE.AND P1, PT, R2, 0x6, PT ;  /* 0x000000060200780c */ /* 0x000fc80003f25270 */
[----:B------:R-:W-:Y:S02]  /*7e80*/  SEL R3, RZ, 0x1, P1 ;  /* 0x00000001ff037807 */ /* 0x000fe40000800000 */
[----:B------:R-:W-:Y:S02]  /*7e90*/  SEL R7, R2, RZ, P1 ;  /* 0x000000ff02077207 */ /* 0x000fe40000800000 */
[----:B------:R-:W-:-:S03]  /*7ea0*/  LOP3.LUT R6, R6, R3, RZ, 0x3c, !PT ;  /* 0x0000000306067212 */ /* 0x000fc600078e3cff */
[----:B0-----:R-:W-:Y:S01]  /*7eb0*/  IMAD R8, R7, 0x8, R0 ;  /* 0x0000000807087824 */ /* 0x001fe200078e0200 */
[----:B------:R-:W-:Y:S01]  /*7ec0*/  SHF.L.U32 R5, R6, 0x1f, RZ ;  /* 0x0000001f06057819 */ /* 0x000fe200000006ff */
[----:B-1----:R-:W-:Y:S06]  /*7ed0*/  @!P0 BRA `(.L_x_184) ;  /* 0x0000000400048947 */ /* 0x002fec0003800000 */
.L_x_197:
[----:B------:R-:W1:Y:S01]  /*7ee0*/  SYNCS.PHASECHK.TRANS64.TRYWAIT P0, [R8+URZ], R5 ;  /* 0x00000005080075a7 */ /* 0x000e62000800017f */
[----:B------:R-:W-:-:S05]  /*7ef0*/  VIADD R2, R7, 0x1 ;  /* 0x0000000107027836 */ /* 0x000fca0000000000 */
[----:B------:R-:W-:-:S04]  /*7f00*/  ISETP.NE.AND P1, PT, R2, 0x6, PT ;  /* 0x000000060200780c */ /* 0x000fc80003f25270 */
[----:B------:R-:W-:Y:S02]  /*7f10*/  SEL R3, RZ, 0x1, P1 ;  /* 0x00000001ff037807 */ /* 0x000fe40000800000 */
[----:B------:R-:W-:Y:S02]  /*7f20*/  SEL R7, R2, RZ, P1 ;  /* 0x000000ff02077207 */ /* 0x000fe40000800000 */
[----:B0-----:R-:W-:-:S03]  /*7f30*/  LOP3.LUT R9, R6, R3, RZ, 0x3c, !PT ;  /* 0x0000000306097212 */ /* 0x001fc600078e3cff */
[----:B------:R-:W-:Y:S01]  /*7f40*/  IMAD R11, R7, 0x8, R0 ;  /* 0x00000008070b7824 */ /* 0x000fe200078e0200 */
[----:B------:R-:W-:Y:S01]  /*7f50*/  SHF.L.U32 R6, R9, 0x1f, RZ ;  /* 0x0000001f09067819 */ /* 0x000fe200000006ff */
[----:B-1----:R-:W-:Y:S06]  /*7f60*/  @!P0 BRA `(.L_x_185) ;  /* 0x0000000000f48947 */ /* 0x002fec0003800000 */
.L_x_198:
[----:B------:R-:W1:Y:S01]  /*7f70*/  SYNCS.PHASECHK.TRANS64.TRYWAIT P0, [R11+URZ], R6 ;  /* 0x000000060b0075a7 */ /* 0x000e62000800017f */
[----:B------:R-:W-:-:S05]  /*7f80*/  VIADD R2, R7, 0x1 ;  /* 0x0000000107027836 */ /* 0x000fca0000000000 */
[----:B------:R-:W-:-:S04]  /*7f90*/  ISETP.NE.AND P1, PT, R2, 0x6, PT ;  /* 0x000000060200780c */ /* 0x000fc80003f25270 */
[----:B------:R-:W-:Y:S02]  /*7fa0*/  SEL R4, RZ, 0x1, P1 ;  /* 0x00000001ff047807 */ /* 0x000fe40000800000 */
[----:B------:R-:W-:Y:S02]  /*7fb0*/  SEL R3, R2, RZ, P1 ;  /* 0x000000ff02037207 */ /* 0x000fe40000800000 */
[----:B------:R-:W-:Y:S01]  /*7fc0*/  LOP3.LUT R4, R9, R4, RZ, 0x3c, !PT ;  /* 0x0000000409047212 */ /* 0x000fe200078e3cff */
[----:B-1----:R-:W-:Y:S06]  /*7fd0*/  @!P0 BRA `(.L_x_186) ;  /* 0x0000000000ec8947 */ /* 0x002fec0003800000 */
.L_x_199:
[----:B------:R-:W-:Y:S01]  /*7fe0*/  IMAD R3, R3, 0x8, R0 ;  /* 0x0000000803037824 */ /* 0x000fe200078e0200 */
[----:B------:R-:W-:-:S07]  /*7ff0*/  SHF.L.U32 R0, R4, 0x1f, RZ ;  /* 0x0000001f04007819 */ /* 0x000fce00000006ff */
.L_x_187:
[----:B--2---:R2:W3:Y:S02]  /*8000*/  SYNCS.PHASECHK.TRANS64.TRYWAIT P0, [R3+URZ], R0 ;  /* 0x00000000030075a7 */ /* 0x0044e4000800017f */
[----:B---3--:R-:W-:Y:S05]  /*8010*/  @!P0 NANOSLEEP.SYNCS 0x989680 ;  /* 0x009896800000895d */ /* 0x008fea0003900000 */
[----:B------:R-:W3:Y:S02]  /*8020*/  @!P0 SYNCS.PHASECHK.TRANS64 P0, [R3+URZ], R0 ;  /* 0x00000000030085a7 */ /* 0x000ee4000800007f */
[----:B---3--:R-:W-:Y:S05]  /*8030*/  @!P0 BRA `(.L_x_187) ;  /* 0xfffffffc00f08947 */ /* 0x008fea000383ffff */
.L_x_180:
[----:B------:R-:W-:Y:S05]  /*8040*/  BSYNC B0 ;  /* 0x0000000000007941 */ /* 0x000fea0003800000 */
.L_x_179:
[----:B------:R-:W-:Y:S05]  /*8050*/  EXIT ;  /* 0x000000000000794d */ /* 0x000fea0003800000 */
.L_x_21:
[----:B-1----:R1:W2:Y:S02]  /*8060*/  SYNCS.PHASECHK.TRANS64.TRYWAIT P1, [R3+URZ], R0 ;  /* 0x00000000030075a7 */ /* 0x0022a4000802017f */
[----:B--2---:R-:W-:Y:S05]  /*8070*/  @!P1 NANOSLEEP.SYNCS 0x989680 ;  /* 0x009896800000995d */ /* 0x004fea0003900000 */
[----:B------:R-:W2:Y:S02]  /*8080*/  @!P1 SYNCS.PHASECHK.TRANS64 P1, [R3+URZ], R0 ;  /* 0x00000000030095a7 */ /* 0x000ea4000802007f */
[----:B--2---:R-:W-:Y:S05]  /*8090*/  @!P1 BRA `(.L_x_21) ;  /* 0xfffffffc00f09947 */ /* 0x004fea000383ffff */
[----:B------:R-:W-:Y:S05]  /*80a0*/  BRA `(.L_x_20) ;  /* 0xffffff9400d87947 */ /* 0x000fea000383ffff */
.L_x_26:
[----:B-1----:R1:W2:Y:S02]  /*80b0*/  SYNCS.PHASECHK.TRANS64.TRYWAIT P1, [R5+URZ], R4 ;  /* 0x00000004050075a7 */ /* 0x0022a4000802017f */
[----:B--2---:R-:W-:Y:S05]  /*80c0*/  @!P1 NANOSLEEP.SYNCS 0x989680 ;  /* 0x009896800000995d */ /* 0x004fea0003900000 */
[----:B------:R-:W2:Y:S02]  /*80d0*/  @!P1 SYNCS.PHASECHK.TRANS64 P1, [R5+URZ], R4 ;  /* 0x00000004050095a7 */ /* 0x000ea4000802007f */
[----:B--2---:R-:W-:Y:S05]  /*80e0*/  @!P1 BRA `(.L_x_26) ;  /* 0xfffffffc00f09947 */ /* 0x004fea000383ffff */
[----:B------:R-:W-:Y:S05]  /*80f0*/  BRA `(.L_x_25) ;  /* 0xffffff9800b47947 */ /* 0x000fea000383ffff */
.L_x_167:
[----:B------:R-:W-:Y:S01]  /*8100*/  BSSY B1, `(.L_x_188) ;  /* 0x0000006000017945 */ /* 0x000fe20003800000 */
[----:B------:R-:W-:-:S07]  /*8110*/  IMAD.MOV.U32 R15, RZ, RZ, -0x1 ;  /* 0xffffffffff0f7424 */ /* 0x000fce00078e00ff */
[----:B------:R-:W-:Y:S05]  /*8120*/  WARPSYNC.COLLECTIVE R15, `(.L_x_189) ;  /* 0x000000000f0c7348 */ /* 0x000fea0003c00000 */
[----:B------:R-:W-:Y:S02]  /*8130*/  ELECT P6, UR62, PT ;  /* 0x00000000003e782f */ /* 0x000fe400038c0000 */
[----:B------:R-:W-:Y:S01]  /*8140*/  MOV R14, UR62 ;  /* 0x0000003e000e7c02 */ /* 0x000fe20008000f00 */
[----:B------:R-:W-:Y:S10]  /*8150*/  ENDCOLLECTIVE ;  /* 0x000000000000791b */ /* 0x000ff40003800000 */
.L_x_189:
[----:B------:R-:W-:Y:S05]  /*8160*/  BSYNC B1 ;  /* 0x0000000000017941 */ /* 0x000fea0003800000 */
.L_x_188:
[----:B------:R-:W-:Y:S05]  /*8170*/  BRA `(.L_x_190) ;  /* 0xffffffec00e87947 */ /* 0x000fea000383ffff */
.L_x_170:
[----:B0-----:R0:W1:Y:S02]  /*8180*/  SYNCS.PHASECHK.TRANS64.TRYWAIT P0, [R21+URZ+0x30], R12 ;  /* 0x0000300c150075a7 */ /* 0x001064000800017f */
[----:B-1----:R-:W-:Y:S05]  /*8190*/  @!P0 NANOSLEEP.SYNCS 0x989680 ;  /* 0x009896800000895d */ /* 0x002fea0003900000 */
[----:B------:R-:W1:Y:S02]  /*81a0*/  @!P0 SYNCS.PHASECHK.TRANS64 P0, [R21+URZ+0x30], R12 ;  /* 0x0000300c150085a7 */ /* 0x000e64000800007f */
[----:B-1----:R-:W-:Y:S05]  /*81b0*/  @!P0 BRA `(.L_x_170) ;  /* 0xfffffffc00f08947 */ /* 0x002fea000383ffff */
[----:B------:R-:W-:Y:S05]  /*81c0*/  BRA `(.L_x_191) ;  /* 0xfffffff000247947 */ /* 0x000fea000383ffff */
.L_x_178:
[----:B------:R-:W-:Y:S01]  /*81d0*/  BSSY B0, `(.L_x_192) ;  /* 0x0000006000007945 */ /* 0x000fe20003800000 */
[----:B------:R-:W-:-:S07]  /*81e0*/  IMAD.MOV.U32 R15, RZ, RZ, -0x1 ;  /* 0xffffffffff0f7424 */ /* 0x000fce00078e00ff */
[----:B------:R-:W-:Y:S05]  /*81f0*/  WARPSYNC.COLLECTIVE R15, `(.L_x_193) ;  /* 0x000000000f0c7348 */ /* 0x000fea0003c00000 */
[----:B------:R-:W-:Y:S02]  /*8200*/  ELECT P6, UR62, PT ;  /* 0x00000000003e782f */ /* 0x000fe400038c0000 */
[----:B------:R-:W-:Y:S01]  /*8210*/  MOV R14, UR62 ;  /* 0x0000003e000e7c02 */ /* 0x000fe20008000f00 */
[----:B------:R-:W-:Y:S10]  /*8220*/  ENDCOLLECTIVE ;  /* 0x000000000000791b */ /* 0x000ff40003800000 */
.L_x_193:
[----:B------:R-:W-:Y:S05]  /*8230*/  BSYNC B0 ;  /* 0x0000000000007941 */ /* 0x000fea0003800000 */
.L_x_192:
[----:B------:R-:W-:Y:S05]  /*8240*/  BRA `(.L_x_194) ;  /* 0xfffffff800887947 */ /* 0x000fea000383ffff */
.L_x_182:
[----:B0-----:R0:W1:Y:S02]  /*8250*/  SYNCS.PHASECHK.TRANS64.TRYWAIT P0, [R7+URZ], R4 ;  /* 0x00000004070075a7 */ /* 0x001064000800017f */
[----:B-1----:R-:W-:Y:S05]  /*8260*/  @!P0 NANOSLEEP.SYNCS 0x989680 ;  /* 0x009896800000895d */ /* 0x002fea0003900000 */
[----:B------:R-:W1:Y:S02]  /*8270*/  @!P0 SYNCS.PHASECHK.TRANS64 P0, [R7+URZ], R4 ;  /* 0x00000004070085a7 */ /* 0x000e64000800007f */
[----:B-1----:R-:W-:Y:S05]  /*8280*/  @!P0 BRA `(.L_x_182) ;  /* 0xfffffffc00f08947 */ /* 0x002fea000383ffff */
[----:B------:R-:W-:Y:S05]  /*8290*/  BRA `(.L_x_195) ;  /* 0xfffffff800c87947 */ /* 0x000fea000383ffff */
.L_x_183:
[----:B0-----:R0:W1:Y:S02]  /*82a0*/  SYNCS.PHASECHK.TRANS64.TRYWAIT P0, [R8+URZ], R5 ;  /* 0x00000005080075a7 */ /* 0x001064000800017f */
[----:B-1----:R-:W-:Y:S05]  /*82b0*/  @!P0 NANOSLEEP.SYNCS 0x989680 ;  /* 0x009896800000895d */ /* 0x002fea0003900000 */
[----:B------:R-:W1:Y:S02]  /*82c0*/  @!P0 SYNCS.PHASECHK.TRANS64 P0, [R8+URZ], R5 ;  /* 0x00000005080085a7 */ /* 0x000e64000800007f */
[----:B-1----:R-:W-:Y:S05]  /*82d0*/  @!P0 BRA `(.L_x_183) ;  /* 0xfffffffc00f08947 */ /* 0x002fea000383ffff */
[----:B------:R-:W-:Y:S05]  /*82e0*/  BRA `(.L_x_196) ;  /* 0xfffffff800d87947 */ /* 0x000fea000383ffff */
.L_x_184:
[----:B0-----:R0:W1:Y:S02]  /*82f0*/  SYNCS.PHASECHK.TRANS64.TRYWAIT P0, [R9+URZ], R4 ;  /* 0x00000004090075a7 */ /* 0x001064000800017f */
[----:B-1----:R-:W-:Y:S05]  /*8300*/  @!P0 NANOSLEEP.SYNCS 0x989680 ;  /* 0x009896800000895d */ /* 0x002fea0003900000 */
[----:B------:R-:W1:Y:S02]  /*8310*/  @!P0 SYNCS.PHASECHK.TRANS64 P0, [R9+URZ], R4 ;  /* 0x00000004090085a7 */ /* 0x000e64000800007f */
[----:B-1----:R-:W-:Y:S05]  /*8320*/  @!P0 BRA `(.L_x_184) ;  /* 0xfffffffc00f08947 */ /* 0x002fea000383ffff */
[----:B------:R-:W-:Y:S05]  /*8330*/  BRA `(.L_x_197) ;  /* 0xfffffff800e87947 */ /* 0x000fea000383ffff */
.L_x_185:
[----:B0-----:R0:W1:Y:S02]  /*8340*/  SYNCS.PHASECHK.TRANS64.TRYWAIT P0, [R8+URZ], R5 ;  /* 0x00000005080075a7 */ /* 0x001064000800017f */
[----:B-1----:R-:W-:Y:S05]  /*8350*/  @!P0 NANOSLEEP.SYNCS 0x989680 ;  /* 0x009896800000895d */ /* 0x002fea0003900000 */
[----:B------:R-:W1:Y:S02]  /*8360*/  @!P0 SYNCS.PHASECHK.TRANS64 P0, [R8+URZ], R5 ;  /* 0x00000005080085a7 */ /* 0x000e64000800007f */
[----:B-1----:R-:W-:Y:S05]  /*8370*/  @!P0 BRA `(.L_x_185) ;  /* 0xfffffffc00f08947 */ /* 0x002fea000383ffff */
[----:B------:R-:W-:Y:S05]  /*8380*/  BRA `(.L_x_198) ;  /* 0xfffffff800f87947 */ /* 0x000fea000383ffff */
.L_x_186:
[----:B-1----:R1:W2:Y:S02]  /*8390*/  SYNCS.PHASECHK.TRANS64.TRYWAIT P0, [R11+URZ], R6 ;  /* 0x000000060b0075a7 */ /* 0x0022a4000800017f */
[----:B--2---:R-:W-:Y:S05]  /*83a0*/  @!P0 NANOSLEEP.SYNCS 0x989680 ;  /* 0x009896800000895d */ /* 0x004fea0003900000 */
[----:B------:R-:W2:Y:S02]  /*83b0*/  @!P0 SYNCS.PHASECHK.TRANS64 P0, [R11+URZ], R6 ;  /* 0x000000060b0085a7 */ /* 0x000ea4000800007f */
[----:B--2---:R-:W-:Y:S05]  /*83c0*/  @!P0 BRA `(.L_x_186) ;  /* 0xfffffffc00f08947 */ /* 0x004fea000383ffff */
[----:B------:R-:W-:Y:S05]  /*83d0*/  BRA `(.L_x_199) ;  /* 0xfffffffc00007947 */ /* 0x000fea000383ffff */
.L_x_200:
[----:B------:R-:W-:-:S00]  /*83e0*/  BRA `(.L_x_200) ;  /* 0xfffffffc00fc7947 */ /* 0x000fc0000383ffff */
[----:B------:R-:W-:-:S00]  /*83f0*/  NOP ;  /* 0x0000000000007918 */ /* 0x000fc00000000000 */
        /* <DEDUP_REMOVED lines=8> */
.L_x_201:


//--------------------- .nv.global.init           --------------------------
	.section	.nv.global.init,"aw",@progbits
.nv.global.init:
	.type		$str$22,@object
	.size		$str$22,($str$23 - $str$22)
$str$22:
        /*0000*/ 	.byte	0x6b, 0x5f, 0x74, 0x69, 0x6c, 0x65, 0x5f, 0x63, 0x6f, 0x75, 0x6e, 0x74, 0x20, 0x3e, 0x3d, 0x20
        /*0010*/ 	.byte	0x31, 0x00
	.type		$str$23,@object
	.size		$str$23,(__unnamed_1 - $str$23)
$str$23:
        /*0012*/ 	.byte	0x2f, 0x74, 0x6d, 0x70, 0x2f, 0x63, 0x75, 0x74, 0x6c, 0x61, 0x73, 0x73, 0x5f, 0x73, 0x77, 0x65
        /*0022*/ 	.byte	0x65, 0x70, 0x5f, 0x73, 0x72, 0x63, 0x2f, 0x69, 0x6e, 0x63, 0x6c, 0x75, 0x64, 0x65, 0x2f, 0x63
        /*0032*/ 	.byte	0x75, 0x74, 0x6c, 0x61, 0x73, 0x73, 0x2f, 0x67, 0x65, 0x6d, 0x6d, 0x2f, 0x63, 0x6f, 0x6c, 0x6c
        /*0042*/ 	.byte	0x65, 0x63, 0x74, 0x69, 0x76, 0x65, 0x2f, 0x73, 0x6d, 0x39, 0x30, 0x5f, 0x6d, 0x6d, 0x61, 0x5f
        /*0052*/ 	.byte	0x74, 0x6d, 0x61, 0x5f, 0x67, 0x6d, 0x6d, 0x61, 0x5f, 0x73, 0x73, 0x5f, 0x77, 0x61, 0x72, 0x70
        /*0062*/ 	.byte	0x73, 0x70, 0x65, 0x63, 0x69, 0x61, 0x6c, 0x69, 0x7a, 0x65, 0x64, 0x2e, 0x68, 0x70, 0x70, 0x00
	.type		__unnamed_1,@object
	.size		__unnamed_1,(.L_0 - __unnamed_1)
__unnamed_1:
        /*0072*/ 	.byte	0x76, 0x6f, 0x69, 0x64, 0x20, 0x63, 0x75, 0x74, 0x6c, 0x61, 0x73, 0x73, 0x3a, 0x3a, 0x67, 0x65
        /* <DEDUP_REMOVED lines=180> */
        /*0bc2*/ 	.byte	0x75, 0x74, 0x65, 0x3a, 0x3a, 0x69, 0x64, 0x65, 0x6e, 0x74, 0x69, 0x74, 0x79, 0x5d, 0x00
.L_0:


//--------------------- .nv.shared._ZN7cutlass13device_kernelINS_4gemm6kernel13GemmUniversalIN4cute5tupleIJiiiiEEENS1_10collective13CollectiveMmaINS1_34MainloopSm90TmaGmmaWarpSpecializedILi6ENS5_IJNS4_1CILi4EEESB_NSA_ILi1EEEEEENS1_35KernelTmaWarpSpecializedCooperativeEEENS5_IJNSA_ILi128EEESG_NSA_ILi64EEEEEENS_6half_tENS5_IJlSC_lEEESJ_SK_NS4_8TiledMMAINS4_8MMA_AtomIJNS4_4SM904GMMA26MMA_64x128x16_F32F16F16_SSILNSO_5MajorE0ELSQ_0ELNSO_7ScaleInE1ELSR_1EEEEEENS4_6LayoutINS5_IJNSA_ILi2EEESC_SC_EEENS5_IJSC_NSA_ILi0EEESX_EEEEENS5_IJNS4_10UnderscoreES10_S10_EEEEENS4_23SM90_TMA_LOAD_MULTICASTENS4_14ComposedLayoutINS4_7SwizzleILi3ELi4ELi3EEENS4_18smem_ptr_flag_bitsILi16EEENSU_INS5_IJNSA_ILi8EEESH_EEENS5_IJSH_SC_EEEEEEEvNS4_8identityES13_S1D_vS1E_EENS_8epilogue10collective6detail29Sm90TmaWarpSpecializedAdapterINS1H_15DefaultEpilogueISJ_SK_SK_NS1G_6thread17LinearCombinationISJ_Li1EffLNS1L_9ScaleType4KindE0ELNS_15FloatRoundStyleE2ESJ_EENS1_15EpilogueDefaultEEEEEvvEEEEvNT_6ParamsE --------------------------
	.section	.nv.shared._ZN7cutlass13device_kernelINS_4gemm6kernel13GemmUniversalIN4cute5tupleIJiiiiEEENS1_10collective13CollectiveMmaINS1_34MainloopSm90TmaGmmaWarpSpecializedILi6ENS5_IJNS4_1CILi4EEESB_NSA_ILi1EEEEEENS1_35KernelTmaWarpSpecializedCooperativeEEENS5_IJNSA_ILi128EEESG_NSA_ILi64EEEEEENS_6half_tENS5_IJlSC_lEEESJ_SK_NS4_8TiledMMAINS4_8MMA_AtomIJNS4_4SM904GMMA26MMA_64x128x16_F32F16F16_SSILNSO_5MajorE0ELSQ_0ELNSO_7ScaleInE1ELSR_1EEEEEENS4_6LayoutINS5_IJNSA_ILi2EEESC_SC_EEENS5_IJSC_NSA_ILi0EEESX_EEEEENS5_IJNS4_10UnderscoreES10_S10_EEEEENS4_23SM90_TMA_LOAD_MULTICASTENS4_14ComposedLayoutINS4_7SwizzleILi3ELi4ELi3EEENS4_18smem_ptr_flag_bitsILi16EEENSU_INS5_IJNSA_ILi8EEESH_EEENS5_IJSH_SC_EEEEEEEvNS4_8identityES13_S1D_vS1E_EENS_8epilogue10collective6detail29Sm90TmaWarpSpecializedAdapterINS1H_15DefaultEpilogueISJ_SK_SK_NS1G_6thread17LinearCombinationISJ_Li1EffLNS1L_9ScaleType4KindE0ELNS_15FloatRoundStyleE2ESJ_EENS1_15EpilogueDefaultEEEEEvvEEEEvNT_6ParamsE,"aw",@nobits
	.sectionflags	@""
	.align	16
	.zero		1024


//--------------------- .nv.shared.reserved.0     --------------------------
	.section	.nv.shared.reserved.0,"aw",@nobits
	.weak		__nv_reservedSMEM_offset_0_alias
	.size		__nv_reservedSMEM_offset_0_alias, 0, 0
	.other		__nv_reservedSMEM_offset_0_alias,@"STO_CUDA_RESERVED_SHARED STV_DEFAULT"
__nv_reservedSMEM_offset_0_alias:
	.zero		0


//--------------------- .nv.global                --------------------------
	.section	.nv.global,"aw",@nobits
.nv.global:
	.type		_ZN40_INTERNAL_5a9ea11f_4_k_cu_3fe43dc5_301344cute1_E,@object
	.size		_ZN40_INTERNAL_5a9ea11f_4_k_cu_3fe43dc5_301344cute1_E,(_ZN40_INTERNAL_5a9ea11f_4_k_cu_3fe43dc5_301344cuda3std3__45__cpo6cbeginE - _ZN40_INTERNAL_5a9ea11f_4_k_cu_3fe43dc5_301344cute1_E)
_ZN40_INTERNAL_5a9ea11f_4_k_cu_3fe43dc5_301344cute1_E:
	.zero		1
	.type		_ZN40_INTERNAL_5a9ea11f_4_k_cu_3fe43dc5_301344cuda3std3__45__cpo6cbeginE,@object
	.size		_ZN40_INTERNAL_5a9ea11f_4_k_cu_3fe43dc5_301344cuda3std3__45__cpo6cbeginE,(_ZN40_INTERNAL_5a9ea11f_4_k_cu_3fe43dc5_301344cuda3std3__48in_placeE - _ZN40_INTERNAL_5a9ea11f_4_k_cu_3fe43dc5_301344cuda3std3__45__cpo6cbeginE)
_ZN40_INTERNAL_5a9ea11f_4_k_cu_3fe43dc5_301344cuda3std3__45__cpo6cbeginE:
	.zero		1
	.type		_ZN40_INTERNAL_5a9ea11f_4_k_cu_3fe43dc5_301344cuda3std3__48in_placeE,@object
	.size		_ZN40_INTERNAL_5a9ea11f_4_k_cu_3fe43dc5_301344cuda3std3__48in_placeE,(_ZN40_INTERNAL_5a9ea11f_4_k_cu_3fe43dc5_301344cuda3std6ranges3__45__cpo9iter_moveE - _ZN40_INTERNAL_5a9ea11f_4_k_cu_3fe43dc5_301344cuda3std3__48in_placeE)
_ZN40_INTERNAL_5a9ea11f_4_k_cu_3fe43dc5_301344cuda3std3__48in_placeE:
	.zero		1
	.type		_ZN40_INTERNAL_5a9ea11f_4_k_cu_3fe43dc5_301344cuda3std6ranges3__45__cpo9iter_moveE,@object
	.size		_ZN40_INTERNAL_5a9ea11f_4_k_cu_3fe43dc5_301344cuda3std6ranges3__45__cpo9iter_moveE,(_ZN40_INTERNAL_5a9ea11f_4_k_cu_3fe43dc5_301344cuda3std3__45__cpo5beginE - _ZN40_INTERNAL_5a9ea11f_4_k_cu_3fe43dc5_301344cuda3std6ranges3__45__cpo9iter_moveE)
_ZN40_INTERNAL_5a9ea11f_4_k_cu_3fe43dc5_301344cuda3std6ranges3__45__cpo9iter_moveE:
	.zero		1
	.type		_ZN40_INTERNAL_5a9ea11f_4_k_cu_3fe43dc5_301344cuda3std3__45__cpo5beginE,@object
	.size		_ZN40_INTERNAL_5a9ea11f_4_k_cu_3fe43dc5_301344cuda3std3__45__cpo5beginE,(_ZN40_INTERNAL_5a9ea11f_4_k_cu_3fe43dc5_301344cuda3std3__442_GLOBAL__N__5a9ea11f_4_k_cu_3fe43dc5_301346ignoreE - _ZN40_INTERNAL_5a9ea11f_4_k_cu_3fe43dc5_301344cuda3std3__45__cpo5beginE)
_ZN40_INTERNAL_5a9ea11f_4_k_cu_3fe43dc5_301344cuda3std3__45__cpo5beginE:
	.zero		1
	.type		_ZN40_INTERNAL_5a9ea11f_4_k_cu_3fe43dc5_301344cuda3std3__442_GLOBAL__N__5a9ea11f_4_k_cu_3fe43dc5_301346ignoreE,@object
	.size		_ZN40_INTERNAL_5a9ea11f_4_k_cu_3fe43dc5_301344cuda3std3__442_GLOBAL__N__5a9ea11f_4_k_cu_3fe43dc5_301346ignoreE,(_ZN40_INTERNAL_5a9ea11f_4_k_cu_3fe43dc5_301344cute7productE - _ZN40_INTERNAL_5a9ea11f_4_k_cu_3fe43dc5_301344cuda3std3__442_GLOBAL__N__5a9ea11f_4_k_cu_3fe43dc5_301346ignoreE)
_ZN40_INTERNAL_5a9ea11f_4_k_cu_3fe43dc5_301344cuda3std3__442_GLOBAL__N__5a9ea11f_4_k_cu_3fe43dc5_301346ignoreE:
	.zero		1
	.type		_ZN40_INTERNAL_5a9ea11f_4_k_cu_3fe43dc5_301344cute7productE,@object
	.size		_ZN40_INTERNAL_5a9ea11f_4_k_cu_3fe43dc5_301344cute7productE,(_ZN40_INTERNAL_5a9ea11f_4_k_cu_3fe43dc5_301344cuda3std3__45__cpo3endE - _ZN40_INTERNAL_5a9ea11f_4_k_cu_3fe43dc5_301344cute7productE)
_ZN40_INTERNAL_5a9ea11f_4_k_cu_3fe43dc5_301344cute7productE:
	.zero		1
	.type		_ZN40_INTERNAL_5a9ea11f_4_k_cu_3fe43dc5_301344cuda3std3__45__cpo3endE,@object
	.size		_ZN40_INTERNAL_5a9ea11f_4_k_cu_3fe43dc5_301344cuda3std3__45__cpo3endE,(_ZN40_INTERNAL_5a9ea11f_4_k_cu_3fe43dc5_301344cuda3std3__419piecewise_constructE - _ZN40_INTERNAL_5a9ea11f_4_k_cu_3fe43dc5_301344cuda3std3__45__cpo3endE)
_ZN40_INTERNAL_5a9ea11f_4_k_cu_3fe43dc5_301344cuda3std3__45__cpo3endE:
	.zero		1
	.type		_ZN40_INTERNAL_5a9ea11f_4_k_cu_3fe43dc5_301344cuda3std3__419piecewise_constructE,@object
	.size		_ZN40_INTERNAL_5a9ea11f_4_k_cu_3fe43dc5_301344cuda3std3__419piecewise_constructE,(_ZN40_INTERNAL_5a9ea11f_4_k_cu_3fe43dc5_301344cuda3std3__45__cpo4cendE - _ZN40_INTERNAL_5a9ea11f_4_k_cu_3fe43dc5_301344cuda3std3__419piecewise_constructE)
_ZN40_INTERNAL_5a9ea11f_4_k_cu_3fe43dc5_301344cuda3std3__419piecewise_constructE:
	.zero		1
	.type		_ZN40_INTERNAL_5a9ea11f_4_k_cu_3fe43dc5_301344cuda3std3__45__cpo4cendE,@object
	.size		_ZN40_INTERNAL_5a9ea11f_4_k_cu_3fe43dc5_301344cuda3std3__45__cpo4cendE,(_ZN40_INTERNAL_5a9ea11f_4_k_cu_3fe43dc5_301344cuda3std6ranges3__45__cpo4swapE - _ZN40_INTERNAL_5a9ea11f_4_k_cu_3fe43dc5_301344cuda3std3__45__cpo4cendE)
_ZN40_INTERNAL_5a9ea11f_4_k_cu_3fe43dc5_301344cuda3std3__45__cpo4cendE:
	.zero		1
	.type		_ZN40_INTERNAL_5a9ea11f_4_k_cu_3fe43dc5_301344cuda3std6ranges3__45__cpo4swapE,@object
	.size		_ZN40_INTERNAL_5a9ea11f_4_k_cu_3fe43dc5_301344cuda3std6ranges3__45__cpo4swapE,(.L_8 - _ZN40_INTERNAL_5a9ea11f_4_k_cu_3fe43dc5_301344cuda3std6ranges3__45__cpo4swapE)
_ZN40_INTERNAL_5a9ea11f_4_k_cu_3fe43dc5_301344cuda3std6ranges3__45__cpo4swapE:
	.zero		1
.L_8:


//--------------------- .nv.constant0._ZN7cutlass13device_kernelINS_4gemm6kernel13GemmUniversalIN4cute5tupleIJiiiiEEENS1_10collective13CollectiveMmaINS1_34MainloopSm90TmaGmmaWarpSpecializedILi6ENS5_IJNS4_1CILi4EEESB_NSA_ILi1EEEEEENS1_35KernelTmaWarpSpecializedCooperativeEEENS5_IJNSA_ILi128EEESG_NSA_ILi64EEEEEENS_6half_tENS5_IJlSC_lEEESJ_SK_NS4_8TiledMMAINS4_8MMA_AtomIJNS4_4SM904GMMA26MMA_64x128x16_F32F16F16_SSILNSO_5MajorE0ELSQ_0ELNSO_7ScaleInE1ELSR_1EEEEEENS4_6LayoutINS5_IJNSA_ILi2EEESC_SC_EEENS5_IJSC_NSA_ILi0EEESX_EEEEENS5_IJNS4_10UnderscoreES10_S10_EEEEENS4_23SM90_TMA_LOAD_MULTICASTENS4_14ComposedLayoutINS4_7SwizzleILi3ELi4ELi3EEENS4_18smem_ptr_flag_bitsILi16EEENSU_INS5_IJNSA_ILi8EEESH_EEENS5_IJSH_SC_EEEEEEEvNS4_8identityES13_S1D_vS1E_EENS_8epilogue10collective6detail29Sm90TmaWarpSpecializedAdapterINS1H_15DefaultEpilogueISJ_SK_SK_NS1G_6thread17LinearCombinationISJ_Li1EffLNS1L_9ScaleType4KindE0ELNS_15FloatRoundStyleE2ESJ_EENS1_15EpilogueDefaultEEEEEvvEEEEvNT_6ParamsE --------------------------
	.section	.nv.constant0._ZN7cutlass13device_kernelINS_4gemm6kernel13GemmUniversalIN4cute5tupleIJiiiiEEENS1_10collective13CollectiveMmaINS1_34MainloopSm90TmaGmmaWarpSpecializedILi6ENS5_IJNS4_1CILi4EEESB_NSA_ILi1EEEEEENS1_35KernelTmaWarpSpecializedCooperativeEEENS5_IJNSA_ILi128EEESG_NSA_ILi64EEEEEENS_6half_tENS5_IJlSC_lEEESJ_SK_NS4_8TiledMMAINS4_8MMA_AtomIJNS4_4SM904GMMA26MMA_64x128x16_F32F16F16_SSILNSO_5MajorE0ELSQ_0ELNSO_7ScaleInE1ELSR_1EEEEEENS4_6LayoutINS5_IJNSA_ILi2EEESC_SC_EEENS5_IJSC_NSA_ILi0EEESX_EEEEENS5_IJNS4_10UnderscoreES10_S10_EEEEENS4_23SM90_TMA_LOAD_MULTICASTENS4_14ComposedLayoutINS4_7SwizzleILi3ELi4ELi3EEENS4_18smem_ptr_flag_bitsILi16EEENSU_INS5_IJNSA_ILi8EEESH_EEENS5_IJSH_SC_EEEEEEEvNS4_8identityES13_S1D_vS1E_EENS_8epilogue10collective6detail29Sm90TmaWarpSpecializedAdapterINS1H_15DefaultEpilogueISJ_SK_SK_NS1G_6thread17LinearCombinationISJ_Li1EffLNS1L_9ScaleType4KindE0ELNS_15FloatRoundStyleE2ESJ_EENS1_15EpilogueDefaultEEEEEvvEEEEvNT_6ParamsE,"a",@progbits
	.sectionflags	@""
	.align	4
.nv.constant0._ZN7cutlass13device_kernelINS_4gemm6kernel13GemmUniversalIN4cute5tupleIJiiiiEEENS1_10collective13CollectiveMmaINS1_34MainloopSm90TmaGmmaWarpSpecializedILi6ENS5_IJNS4_1CILi4EEESB_NSA_ILi1EEEEEENS1_35KernelTmaWarpSpecializedCooperativeEEENS5_IJNSA_ILi128EEESG_NSA_ILi64EEEEEENS_6half_tENS5_IJlSC_lEEESJ_SK_NS4_8TiledMMAINS4_8MMA_AtomIJNS4_4SM904GMMA26MMA_64x128x16_F32F16F16_SSILNSO_5MajorE0ELSQ_0ELNSO_7ScaleInE1ELSR_1EEEEEENS4_6LayoutINS5_IJNSA_ILi2EEESC_SC_EEENS5_IJSC_NSA_ILi0EEESX_EEEEENS5_IJNS4_10UnderscoreES10_S10_EEEEENS4_23SM90_TMA_LOAD_MULTICASTENS4_14ComposedLayoutINS4_7SwizzleILi3ELi4ELi3EEENS4_18smem_ptr_flag_bitsILi16EEENSU_INS5_IJNSA_ILi8EEESH_EEENS5_IJSH_SC_EEEEEEEvNS4_8identityES13_S1D_vS1E_EENS_8epilogue10collective6detail29Sm90TmaWarpSpecializedAdapterINS1H_15DefaultEpilogueISJ_SK_SK_NS1G_6thread17LinearCombinationISJ_Li1EffLNS1L_9ScaleType4KindE0ELNS_15FloatRoundStyleE2ESJ_EENS1_15EpilogueDefaultEEEEEvvEEEEvNT_6ParamsE:
	.zero		1664


//--------------------- SYMBOLS --------------------------

	.type		.nv.reservedSmem.offset0,@object
	.size		.nv.reservedSmem.offset0,0x4
	.type		__assertfail,@function
